//
// Generated by NVIDIA NVVM Compiler
//
// Compiler Build ID: CL-36424714
// Cuda compilation tools, release 13.0, V13.0.88
// Based on NVVM 20.0.0
//

.version 9.0
.target sm_100
.address_size 64

	// .globl	_Z14get_i_idx_se_riPKiPi
// _ZZ15BlockSortKernelIyLi64ELi4EEvPT_S1_E12temp_storage has been demoted
.global .align 1 .b8 _ZN34_INTERNAL_4dc4ceff_4_k_cu_a8cd53c04cuda3std3__45__cpo5beginE[1];
.global .align 1 .b8 _ZN34_INTERNAL_4dc4ceff_4_k_cu_a8cd53c04cuda3std3__45__cpo3endE[1];
.global .align 1 .b8 _ZN34_INTERNAL_4dc4ceff_4_k_cu_a8cd53c04cuda3std3__45__cpo6cbeginE[1];
.global .align 1 .b8 _ZN34_INTERNAL_4dc4ceff_4_k_cu_a8cd53c04cuda3std3__45__cpo4cendE[1];
.global .align 1 .b8 _ZN34_INTERNAL_4dc4ceff_4_k_cu_a8cd53c04cuda3std3__45__cpo6rbeginE[1];
.global .align 1 .b8 _ZN34_INTERNAL_4dc4ceff_4_k_cu_a8cd53c04cuda3std3__45__cpo4rendE[1];
.global .align 1 .b8 _ZN34_INTERNAL_4dc4ceff_4_k_cu_a8cd53c04cuda3std3__45__cpo7crbeginE[1];
.global .align 1 .b8 _ZN34_INTERNAL_4dc4ceff_4_k_cu_a8cd53c04cuda3std3__45__cpo5crendE[1];
.global .align 1 .b8 _ZN34_INTERNAL_4dc4ceff_4_k_cu_a8cd53c04cuda3std3__436_GLOBAL__N__4dc4ceff_4_k_cu_a8cd53c06ignoreE[1];
.global .align 1 .b8 _ZN34_INTERNAL_4dc4ceff_4_k_cu_a8cd53c04cuda3std3__419piecewise_constructE[1];
.global .align 1 .b8 _ZN34_INTERNAL_4dc4ceff_4_k_cu_a8cd53c04cuda3std3__48in_placeE[1];
.global .align 1 .b8 _ZN34_INTERNAL_4dc4ceff_4_k_cu_a8cd53c04cuda3std3__420unreachable_sentinelE[1];
.global .align 1 .b8 _ZN34_INTERNAL_4dc4ceff_4_k_cu_a8cd53c04cuda3std6ranges3__45__cpo4swapE[1];
.global .align 1 .b8 _ZN34_INTERNAL_4dc4ceff_4_k_cu_a8cd53c04cuda3std6ranges3__45__cpo9iter_moveE[1];
.global .align 1 .b8 _ZN34_INTERNAL_4dc4ceff_4_k_cu_a8cd53c04cuda3std6ranges3__45__cpo5beginE[1];
.global .align 1 .b8 _ZN34_INTERNAL_4dc4ceff_4_k_cu_a8cd53c04cuda3std6ranges3__45__cpo3endE[1];
.global .align 1 .b8 _ZN34_INTERNAL_4dc4ceff_4_k_cu_a8cd53c04cuda3std6ranges3__45__cpo6cbeginE[1];
.global .align 1 .b8 _ZN34_INTERNAL_4dc4ceff_4_k_cu_a8cd53c04cuda3std6ranges3__45__cpo4cendE[1];
.global .align 1 .b8 _ZN34_INTERNAL_4dc4ceff_4_k_cu_a8cd53c04cuda3std6ranges3__45__cpo7advanceE[1];
.global .align 1 .b8 _ZN34_INTERNAL_4dc4ceff_4_k_cu_a8cd53c04cuda3std6ranges3__45__cpo9iter_swapE[1];
.global .align 1 .b8 _ZN34_INTERNAL_4dc4ceff_4_k_cu_a8cd53c04cuda3std6ranges3__45__cpo4nextE[1];
.global .align 1 .b8 _ZN34_INTERNAL_4dc4ceff_4_k_cu_a8cd53c04cuda3std6ranges3__45__cpo4prevE[1];
.global .align 1 .b8 _ZN34_INTERNAL_4dc4ceff_4_k_cu_a8cd53c04cuda3std6ranges3__45__cpo4dataE[1];
.global .align 1 .b8 _ZN34_INTERNAL_4dc4ceff_4_k_cu_a8cd53c04cuda3std6ranges3__45__cpo5cdataE[1];
.global .align 1 .b8 _ZN34_INTERNAL_4dc4ceff_4_k_cu_a8cd53c04cuda3std6ranges3__45__cpo4sizeE[1];
.global .align 1 .b8 _ZN34_INTERNAL_4dc4ceff_4_k_cu_a8cd53c04cuda3std6ranges3__45__cpo5ssizeE[1];
.global .align 1 .b8 _ZN34_INTERNAL_4dc4ceff_4_k_cu_a8cd53c04cuda3std6ranges3__45__cpo8distanceE[1];
.global .align 1 .b8 _ZN34_INTERNAL_4dc4ceff_4_k_cu_a8cd53c06thrust24THRUST_300001_SM_1000_NS6system6detail10sequential3seqE[1];

.visible .entry _Z14get_i_idx_se_riPKiPi(
	.param .u32 _Z14get_i_idx_se_riPKiPi_param_0,
	.param .u64 .ptr .align 1 _Z14get_i_idx_se_riPKiPi_param_1,
	.param .u64 .ptr .align 1 _Z14get_i_idx_se_riPKiPi_param_2
)
{
	.reg .pred 	%p<2>;
	.reg .b32 	%r<7>;
	.reg .b64 	%rd<9>;

	ld.param.u32 	%r2, [_Z14get_i_idx_se_riPKiPi_param_0];
	ld.param.u64 	%rd1, [_Z14get_i_idx_se_riPKiPi_param_1];
	ld.param.u64 	%rd2, [_Z14get_i_idx_se_riPKiPi_param_2];
	mov.u32 	%r3, %ctaid.x;
	mov.u32 	%r4, %ntid.x;
	mov.u32 	%r5, %tid.x;
	mad.lo.s32 	%r1, %r3, %r4, %r5;
	setp.ge.u32 	%p1, %r1, %r2;
	@%p1 bra 	$L__BB0_2;
	cvta.to.global.u64 	%rd3, %rd1;
	cvta.to.global.u64 	%rd4, %rd2;
	mul.wide.u32 	%rd5, %r1, 4;
	add.s64 	%rd6, %rd3, %rd5;
	ld.global.u32 	%r6, [%rd6];
	mul.wide.s32 	%rd7, %r6, 4;
	add.s64 	%rd8, %rd4, %rd7;
	st.global.u32 	[%rd8], %r1;
$L__BB0_2:
	ret;

}
	// .globl	_Z24format_nlist_fill_a_se_rPKfPKiS2_S2_fPyPi
.visible .entry _Z24format_nlist_fill_a_se_rPKfPKiS2_S2_fPyPi(
	.param .u64 .ptr .align 1 _Z24format_nlist_fill_a_se_rPKfPKiS2_S2_fPyPi_param_0,
	.param .u64 .ptr .align 1 _Z24format_nlist_fill_a_se_rPKfPKiS2_S2_fPyPi_param_1,
	.param .u64 .ptr .align 1 _Z24format_nlist_fill_a_se_rPKfPKiS2_S2_fPyPi_param_2,
	.param .u64 .ptr .align 1 _Z24format_nlist_fill_a_se_rPKfPKiS2_S2_fPyPi_param_3,
	.param .f32 _Z24format_nlist_fill_a_se_rPKfPKiS2_S2_fPyPi_param_4,
	.param .u64 .ptr .align 1 _Z24format_nlist_fill_a_se_rPKfPKiS2_S2_fPyPi_param_5,
	.param .u64 .ptr .align 1 _Z24format_nlist_fill_a_se_rPKfPKiS2_S2_fPyPi_param_6
)
{
	.reg .pred 	%p<3>;
	.reg .b32 	%r<14>;
	.reg .b32 	%f<11>;
	.reg .b64 	%rd<43>;
	.reg .b64 	%fd<15>;

	ld.param.u64 	%rd2, [_Z24format_nlist_fill_a_se_rPKfPKiS2_S2_fPyPi_param_0];
	ld.param.u64 	%rd3, [_Z24format_nlist_fill_a_se_rPKfPKiS2_S2_fPyPi_param_1];
	ld.param.u64 	%rd6, [_Z24format_nlist_fill_a_se_rPKfPKiS2_S2_fPyPi_param_2];
	ld.param.u64 	%rd4, [_Z24format_nlist_fill_a_se_rPKfPKiS2_S2_fPyPi_param_3];
	ld.param.f32 	%f1, [_Z24format_nlist_fill_a_se_rPKfPKiS2_S2_fPyPi_param_4];
	ld.param.u64 	%rd5, [_Z24format_nlist_fill_a_se_rPKfPKiS2_S2_fPyPi_param_5];
	ld.param.u64 	%rd7, [_Z24format_nlist_fill_a_se_rPKfPKiS2_S2_fPyPi_param_6];
	cvta.to.global.u64 	%rd8, %rd6;
	cvta.to.global.u64 	%rd9, %rd7;
	mov.u32 	%r1, %ctaid.x;
	mov.u32 	%r2, %tid.x;
	mul.wide.u32 	%rd10, %r1, 4;
	add.s64 	%rd11, %rd9, %rd10;
	ld.global.u32 	%r5, [%rd11];
	mul.wide.s32 	%rd12, %r5, 4;
	add.s64 	%rd13, %rd8, %rd12;
	ld.global.u32 	%r6, [%rd13+4];
	ld.global.u32 	%r3, [%rd13];
	sub.s32 	%r7, %r6, %r3;
	setp.ge.u32 	%p1, %r2, %r7;
	@%p1 bra 	$L__BB1_3;
	cvta.to.global.u64 	%rd14, %rd2;
	cvta.to.global.u64 	%rd15, %rd4;
	cvt.u64.u32 	%rd1, %r2;
	cvt.s64.s32 	%rd16, %r3;
	add.s64 	%rd17, %rd16, %rd1;
	shl.b64 	%rd18, %rd17, 2;
	add.s64 	%rd19, %rd15, %rd18;
	mul.lo.s32 	%r8, %r1, 3;
	ld.global.u32 	%r4, [%rd19];
	mul.lo.s32 	%r9, %r4, 3;
	mul.wide.s32 	%rd20, %r9, 4;
	add.s64 	%rd21, %rd14, %rd20;
	ld.global.f32 	%f2, [%rd21];
	mul.wide.u32 	%rd22, %r8, 4;
	add.s64 	%rd23, %rd14, %rd22;
	ld.global.f32 	%f3, [%rd23];
	sub.f32 	%f4, %f2, %f3;
	cvt.f64.f32 	%fd2, %f4;
	ld.global.f32 	%f5, [%rd21+4];
	add.s32 	%r10, %r8, 1;
	mul.wide.u32 	%rd24, %r10, 4;
	add.s64 	%rd25, %rd14, %rd24;
	ld.global.f32 	%f6, [%rd25];
	sub.f32 	%f7, %f5, %f6;
	cvt.f64.f32 	%fd3, %f7;
	ld.global.f32 	%f8, [%rd21+8];
	add.s32 	%r11, %r8, 2;
	mul.wide.u32 	%rd26, %r11, 4;
	add.s64 	%rd27, %rd14, %rd26;
	ld.global.f32 	%f9, [%rd27];
	sub.f32 	%f10, %f8, %f9;
	cvt.f64.f32 	%fd4, %f10;
	mul.f64 	%fd5, %fd3, %fd3;
	fma.rn.f64 	%fd6, %fd2, %fd2, %fd5;
	fma.rn.f64 	%fd7, %fd4, %fd4, %fd6;
	sqrt.rn.f64 	%fd1, %fd7;
	cvt.f64.f32 	%fd8, %f1;
	setp.gtu.f64 	%p2, %fd1, %fd8;
	@%p2 bra 	$L__BB1_3;
	shl.b32 	%r12, %r1, 8;
	cvt.u64.u32 	%rd28, %r12;
	cvta.to.global.u64 	%rd29, %rd3;
	mul.wide.s32 	%rd30, %r4, 4;
	add.s64 	%rd31, %rd29, %rd30;
	ld.global.u32 	%r13, [%rd31];
	cvt.rn.f64.s32 	%fd9, %r13;
	mul.f64 	%fd10, %fd1, 0d42A2309CE5400000;
	cvt.rzi.u64.f64 	%rd32, %fd10;
	shr.u64 	%rd34, %rd32, 5;
	mul.hi.u64 	%rd35, %rd34, 755578637259143235;
	shr.u64 	%rd36, %rd35, 7;
	mul.lo.s64 	%rd37, %rd36, 100000;
	cvt.rn.f64.u64 	%fd11, %rd37;
	fma.rn.f64 	%fd12, %fd9, 0d430C6BF526340000, %fd11;
	cvt.rn.f64.s32 	%fd13, %r4;
	add.f64 	%fd14, %fd12, %fd13;
	cvt.rzi.u64.f64 	%rd38, %fd14;
	add.s64 	%rd39, %rd28, %rd1;
	cvta.to.global.u64 	%rd40, %rd5;
	shl.b64 	%rd41, %rd39, 3;
	add.s64 	%rd42, %rd40, %rd41;
	st.global.u64 	[%rd42], %rd38;
$L__BB1_3:
	ret;

}
	// .globl	_Z24format_nlist_fill_b_se_rPiiiPKiS1_PyS1_iS_
.visible .entry _Z24format_nlist_fill_b_se_rPiiiPKiS1_PyS1_iS_(
	.param .u64 .ptr .align 1 _Z24format_nlist_fill_b_se_rPiiiPKiS1_PyS1_iS__param_0,
	.param .u32 _Z24format_nlist_fill_b_se_rPiiiPKiS1_PyS1_iS__param_1,
	.param .u32 _Z24format_nlist_fill_b_se_rPiiiPKiS1_PyS1_iS__param_2,
	.param .u64 .ptr .align 1 _Z24format_nlist_fill_b_se_rPiiiPKiS1_PyS1_iS__param_3,
	.param .u64 .ptr .align 1 _Z24format_nlist_fill_b_se_rPiiiPKiS1_PyS1_iS__param_4,
	.param .u64 .ptr .align 1 _Z24format_nlist_fill_b_se_rPiiiPKiS1_PyS1_iS__param_5,
	.param .u64 .ptr .align 1 _Z24format_nlist_fill_b_se_rPiiiPKiS1_PyS1_iS__param_6,
	.param .u32 _Z24format_nlist_fill_b_se_rPiiiPKiS1_PyS1_iS__param_7,
	.param .u64 .ptr .align 1 _Z24format_nlist_fill_b_se_rPiiiPKiS1_PyS1_iS__param_8
)
{
	.reg .pred 	%p<14>;
	.reg .b32 	%r<70>;
	.reg .b64 	%rd<68>;
	.reg .b64 	%fd<3>;

	ld.param.u64 	%rd27, [_Z24format_nlist_fill_b_se_rPiiiPKiS1_PyS1_iS__param_0];
	ld.param.u32 	%r21, [_Z24format_nlist_fill_b_se_rPiiiPKiS1_PyS1_iS__param_1];
	ld.param.u32 	%r22, [_Z24format_nlist_fill_b_se_rPiiiPKiS1_PyS1_iS__param_2];
	ld.param.u64 	%rd28, [_Z24format_nlist_fill_b_se_rPiiiPKiS1_PyS1_iS__param_5];
	ld.param.u64 	%rd30, [_Z24format_nlist_fill_b_se_rPiiiPKiS1_PyS1_iS__param_6];
	ld.param.u32 	%r23, [_Z24format_nlist_fill_b_se_rPiiiPKiS1_PyS1_iS__param_7];
	ld.param.u64 	%rd29, [_Z24format_nlist_fill_b_se_rPiiiPKiS1_PyS1_iS__param_8];
	cvta.to.global.u64 	%rd1, %rd30;
	mov.u32 	%r24, %ctaid.x;
	mov.u32 	%r25, %ntid.x;
	mov.u32 	%r26, %tid.x;
	mad.lo.s32 	%r1, %r24, %r25, %r26;
	setp.ge.u32 	%p1, %r1, %r22;
	@%p1 bra 	$L__BB2_19;
	cvta.to.global.u64 	%rd31, %rd28;
	cvta.to.global.u64 	%rd2, %rd29;
	mul.lo.s32 	%r27, %r21, %r1;
	cvt.u64.u32 	%rd3, %r27;
	mul.lo.s32 	%r2, %r23, %r1;
	mul.wide.u32 	%rd32, %r2, 4;
	add.s64 	%rd4, %rd2, %rd32;
	shl.b32 	%r28, %r22, 8;
	cvt.s64.s32 	%rd33, %r28;
	shl.b32 	%r29, %r1, 8;
	cvt.u64.u32 	%rd34, %r29;
	add.s64 	%rd35, %rd33, %rd34;
	shl.b64 	%rd36, %rd35, 3;
	add.s64 	%rd5, %rd31, %rd36;
	setp.lt.s32 	%p2, %r23, 1;
	@%p2 bra 	$L__BB2_14;
	and.b32  	%r3, %r23, 15;
	setp.lt.u32 	%p3, %r23, 16;
	mov.b32 	%r64, 0;
	@%p3 bra 	$L__BB2_5;
	and.b32  	%r64, %r23, 2147483632;
	neg.s32 	%r68, %r64;
	add.s64 	%rd64, %rd1, 32;
	add.s64 	%rd38, %rd32, %rd2;
	add.s64 	%rd63, %rd38, 32;
$L__BB2_4:
	.pragma "nounroll";
	ld.global.u32 	%r31, [%rd64+-32];
	st.global.u32 	[%rd63+-32], %r31;
	ld.global.u32 	%r32, [%rd64+-28];
	st.global.u32 	[%rd63+-28], %r32;
	ld.global.u32 	%r33, [%rd64+-24];
	st.global.u32 	[%rd63+-24], %r33;
	ld.global.u32 	%r34, [%rd64+-20];
	st.global.u32 	[%rd63+-20], %r34;
	ld.global.u32 	%r35, [%rd64+-16];
	st.global.u32 	[%rd63+-16], %r35;
	ld.global.u32 	%r36, [%rd64+-12];
	st.global.u32 	[%rd63+-12], %r36;
	ld.global.u32 	%r37, [%rd64+-8];
	st.global.u32 	[%rd63+-8], %r37;
	ld.global.u32 	%r38, [%rd64+-4];
	st.global.u32 	[%rd63+-4], %r38;
	ld.global.u32 	%r39, [%rd64];
	st.global.u32 	[%rd63], %r39;
	ld.global.u32 	%r40, [%rd64+4];
	st.global.u32 	[%rd63+4], %r40;
	ld.global.u32 	%r41, [%rd64+8];
	st.global.u32 	[%rd63+8], %r41;
	ld.global.u32 	%r42, [%rd64+12];
	st.global.u32 	[%rd63+12], %r42;
	ld.global.u32 	%r43, [%rd64+16];
	st.global.u32 	[%rd63+16], %r43;
	ld.global.u32 	%r44, [%rd64+20];
	st.global.u32 	[%rd63+20], %r44;
	ld.global.u32 	%r45, [%rd64+24];
	st.global.u32 	[%rd63+24], %r45;
	ld.global.u32 	%r46, [%rd64+28];
	st.global.u32 	[%rd63+28], %r46;
	add.s32 	%r68, %r68, 16;
	add.s64 	%rd64, %rd64, 64;
	add.s64 	%rd63, %rd63, 64;
	setp.eq.s32 	%p4, %r68, 0;
	@%p4 bra 	$L__BB2_5;
	bra.uni 	$L__BB2_4;
$L__BB2_5:
	setp.eq.s32 	%p5, %r3, 0;
	@%p5 bra 	$L__BB2_14;
	and.b32  	%r7, %r23, 7;
	setp.lt.u32 	%p6, %r3, 8;
	@%p6 bra 	$L__BB2_8;
	mul.wide.u32 	%rd39, %r64, 4;
	add.s64 	%rd40, %rd1, %rd39;
	ld.global.u32 	%r47, [%rd40];
	add.s64 	%rd41, %rd4, %rd39;
	st.global.u32 	[%rd41], %r47;
	ld.global.u32 	%r48, [%rd40+4];
	st.global.u32 	[%rd41+4], %r48;
	ld.global.u32 	%r49, [%rd40+8];
	st.global.u32 	[%rd41+8], %r49;
	ld.global.u32 	%r50, [%rd40+12];
	st.global.u32 	[%rd41+12], %r50;
	ld.global.u32 	%r51, [%rd40+16];
	st.global.u32 	[%rd41+16], %r51;
	ld.global.u32 	%r52, [%rd40+20];
	st.global.u32 	[%rd41+20], %r52;
	ld.global.u32 	%r53, [%rd40+24];
	st.global.u32 	[%rd41+24], %r53;
	ld.global.u32 	%r54, [%rd40+28];
	st.global.u32 	[%rd41+28], %r54;
	add.s32 	%r64, %r64, 8;
$L__BB2_8:
	setp.eq.s32 	%p7, %r7, 0;
	@%p7 bra 	$L__BB2_14;
	and.b32  	%r10, %r23, 3;
	setp.lt.u32 	%p8, %r7, 4;
	@%p8 bra 	$L__BB2_11;
	mul.wide.u32 	%rd42, %r64, 4;
	add.s64 	%rd43, %rd1, %rd42;
	ld.global.u32 	%r55, [%rd43];
	add.s64 	%rd44, %rd4, %rd42;
	st.global.u32 	[%rd44], %r55;
	ld.global.u32 	%r56, [%rd43+4];
	st.global.u32 	[%rd44+4], %r56;
	ld.global.u32 	%r57, [%rd43+8];
	st.global.u32 	[%rd44+8], %r57;
	ld.global.u32 	%r58, [%rd43+12];
	st.global.u32 	[%rd44+12], %r58;
	add.s32 	%r64, %r64, 4;
$L__BB2_11:
	setp.eq.s32 	%p9, %r10, 0;
	@%p9 bra 	$L__BB2_14;
	mul.wide.u32 	%rd45, %r64, 4;
	add.s64 	%rd47, %rd45, %rd32;
	add.s64 	%rd62, %rd2, %rd47;
	add.s64 	%rd61, %rd1, %rd45;
	neg.s32 	%r67, %r10;
$L__BB2_13:
	.pragma "nounroll";
	ld.global.u32 	%r59, [%rd61];
	st.global.u32 	[%rd62], %r59;
	add.s64 	%rd62, %rd62, 4;
	add.s64 	%rd61, %rd61, 4;
	add.s32 	%r67, %r67, 1;
	setp.ne.s32 	%p10, %r67, 0;
	@%p10 bra 	$L__BB2_13;
$L__BB2_14:
	ld.global.u64 	%rd66, [%rd5];
	ld.global.u64 	%rd67, [%rd5+2040];
	setp.eq.s64 	%p11, %rd66, %rd67;
	@%p11 bra 	$L__BB2_19;
	cvta.to.global.u64 	%rd16, %rd27;
	mov.b32 	%r69, 0;
$L__BB2_16:
	cvt.rn.f64.u64 	%fd1, %rd66;
	div.rn.f64 	%fd2, %fd1, 0d430C6BF526340000;
	cvt.rzi.s32.f64 	%r61, %fd2;
	mul.wide.s32 	%rd48, %r61, 4;
	add.s64 	%rd23, %rd4, %rd48;
	ld.global.u32 	%r19, [%rd23];
	add.s64 	%rd49, %rd1, %rd48;
	ld.global.u32 	%r62, [%rd49+4];
	setp.ge.s32 	%p12, %r19, %r62;
	@%p12 bra 	$L__BB2_18;
	cvt.s64.s32 	%rd50, %r19;
	shr.u64 	%rd51, %rd66, 5;
	mul.hi.u64 	%rd52, %rd51, 755578637259143235;
	shr.u64 	%rd53, %rd52, 7;
	mul.lo.s64 	%rd54, %rd53, 100000;
	sub.s64 	%rd55, %rd66, %rd54;
	add.s32 	%r63, %r19, 1;
	st.global.u32 	[%rd23], %r63;
	add.s64 	%rd56, %rd50, %rd3;
	shl.b64 	%rd57, %rd56, 2;
	add.s64 	%rd58, %rd16, %rd57;
	st.global.u32 	[%rd58], %rd55;
	ld.global.u64 	%rd67, [%rd5+2040];
$L__BB2_18:
	add.s32 	%r69, %r69, 1;
	mul.wide.u32 	%rd59, %r69, 8;
	add.s64 	%rd60, %rd5, %rd59;
	ld.global.u64 	%rd66, [%rd60];
	setp.ne.s64 	%p13, %rd66, %rd67;
	@%p13 bra 	$L__BB2_16;
$L__BB2_19:
	ret;

}
	// .globl	_Z23compute_descriptor_se_rPfiS_iS_iPKiPKfS3_PiiS3_ffPd
.visible .entry _Z23compute_descriptor_se_rPfiS_iS_iPKiPKfS3_PiiS3_ffPd(
	.param .u64 .ptr .align 1 _Z23compute_descriptor_se_rPfiS_iS_iPKiPKfS3_PiiS3_ffPd_param_0,
	.param .u32 _Z23compute_descriptor_se_rPfiS_iS_iPKiPKfS3_PiiS3_ffPd_param_1,
	.param .u64 .ptr .align 1 _Z23compute_descriptor_se_rPfiS_iS_iPKiPKfS3_PiiS3_ffPd_param_2,
	.param .u32 _Z23compute_descriptor_se_rPfiS_iS_iPKiPKfS3_PiiS3_ffPd_param_3,
	.param .u64 .ptr .align 1 _Z23compute_descriptor_se_rPfiS_iS_iPKiPKfS3_PiiS3_ffPd_param_4,
	.param .u32 _Z23compute_descriptor_se_rPfiS_iS_iPKiPKfS3_PiiS3_ffPd_param_5,
	.param .u64 .ptr .align 1 _Z23compute_descriptor_se_rPfiS_iS_iPKiPKfS3_PiiS3_ffPd_param_6,
	.param .u64 .ptr .align 1 _Z23compute_descriptor_se_rPfiS_iS_iPKiPKfS3_PiiS3_ffPd_param_7,
	.param .u64 .ptr .align 1 _Z23compute_descriptor_se_rPfiS_iS_iPKiPKfS3_PiiS3_ffPd_param_8,
	.param .u64 .ptr .align 1 _Z23compute_descriptor_se_rPfiS_iS_iPKiPKfS3_PiiS3_ffPd_param_9,
	.param .u32 _Z23compute_descriptor_se_rPfiS_iS_iPKiPKfS3_PiiS3_ffPd_param_10,
	.param .u64 .ptr .align 1 _Z23compute_descriptor_se_rPfiS_iS_iPKiPKfS3_PiiS3_ffPd_param_11,
	.param .f32 _Z23compute_descriptor_se_rPfiS_iS_iPKiPKfS3_PiiS3_ffPd_param_12,
	.param .f32 _Z23compute_descriptor_se_rPfiS_iS_iPKiPKfS3_PiiS3_ffPd_param_13,
	.param .u64 .ptr .align 1 _Z23compute_descriptor_se_rPfiS_iS_iPKiPKfS3_PiiS3_ffPd_param_14
)
{
	.reg .pred 	%p<4>;
	.reg .b32 	%r<31>;
	.reg .b32 	%f<36>;
	.reg .b64 	%rd<67>;
	.reg .b64 	%fd<70>;

	ld.param.u64 	%rd12, [_Z23compute_descriptor_se_rPfiS_iS_iPKiPKfS3_PiiS3_ffPd_param_0];
	ld.param.u32 	%r5, [_Z23compute_descriptor_se_rPfiS_iS_iPKiPKfS3_PiiS3_ffPd_param_1];
	ld.param.u64 	%rd13, [_Z23compute_descriptor_se_rPfiS_iS_iPKiPKfS3_PiiS3_ffPd_param_2];
	ld.param.u32 	%r7, [_Z23compute_descriptor_se_rPfiS_iS_iPKiPKfS3_PiiS3_ffPd_param_3];
	ld.param.u32 	%r6, [_Z23compute_descriptor_se_rPfiS_iS_iPKiPKfS3_PiiS3_ffPd_param_5];
	ld.param.u64 	%rd7, [_Z23compute_descriptor_se_rPfiS_iS_iPKiPKfS3_PiiS3_ffPd_param_6];
	ld.param.u64 	%rd8, [_Z23compute_descriptor_se_rPfiS_iS_iPKiPKfS3_PiiS3_ffPd_param_7];
	ld.param.u64 	%rd9, [_Z23compute_descriptor_se_rPfiS_iS_iPKiPKfS3_PiiS3_ffPd_param_8];
	ld.param.u64 	%rd14, [_Z23compute_descriptor_se_rPfiS_iS_iPKiPKfS3_PiiS3_ffPd_param_9];
	ld.param.u32 	%r8, [_Z23compute_descriptor_se_rPfiS_iS_iPKiPKfS3_PiiS3_ffPd_param_10];
	ld.param.u64 	%rd10, [_Z23compute_descriptor_se_rPfiS_iS_iPKiPKfS3_PiiS3_ffPd_param_11];
	ld.param.f32 	%f4, [_Z23compute_descriptor_se_rPfiS_iS_iPKiPKfS3_PiiS3_ffPd_param_12];
	ld.param.f32 	%f5, [_Z23compute_descriptor_se_rPfiS_iS_iPKiPKfS3_PiiS3_ffPd_param_13];
	ld.param.u64 	%rd11, [_Z23compute_descriptor_se_rPfiS_iS_iPKiPKfS3_PiiS3_ffPd_param_14];
	cvta.to.global.u64 	%rd15, %rd13;
	cvta.to.global.u64 	%rd16, %rd12;
	cvta.to.global.u64 	%rd17, %rd14;
	mov.u32 	%r1, %ctaid.x;
	mov.u32 	%r2, %tid.x;
	mul.lo.s32 	%r9, %r5, %r1;
	mul.wide.u32 	%rd18, %r9, 4;
	add.s64 	%rd19, %rd16, %rd18;
	mul.lo.s32 	%r10, %r7, %r1;
	mul.wide.u32 	%rd20, %r10, 4;
	add.s64 	%rd1, %rd15, %rd20;
	mul.lo.s32 	%r3, %r8, %r1;
	cvt.u64.u32 	%rd21, %r3;
	cvt.u64.u32 	%rd22, %r2;
	add.s64 	%rd23, %rd21, %rd22;
	shl.b64 	%rd24, %rd23, 2;
	add.s64 	%rd2, %rd17, %rd24;
	ld.global.u32 	%r4, [%rd2];
	setp.gt.s32 	%p1, %r4, -1;
	mul.wide.u32 	%rd25, %r2, 4;
	add.s64 	%rd3, %rd19, %rd25;
	mov.f64 	%fd69, 0d0000000000000000;
	@%p1 bra 	$L__BB3_2;
	ld.global.f32 	%f35, [%rd3];
	bra.uni 	$L__BB3_6;
$L__BB3_2:
	ld.param.u64 	%rd66, [_Z23compute_descriptor_se_rPfiS_iS_iPKiPKfS3_PiiS3_ffPd_param_4];
	mul.lo.s32 	%r11, %r3, 3;
	cvt.u64.u32 	%rd26, %r11;
	cvta.to.global.u64 	%rd27, %rd11;
	mul.lo.s32 	%r12, %r6, %r1;
	cvt.u64.u32 	%rd28, %r12;
	cvta.to.global.u64 	%rd29, %rd10;
	cvta.to.global.u64 	%rd30, %rd66;
	mul.lo.s32 	%r13, %r1, 3;
	mul.lo.s32 	%r14, %r4, 3;
	mul.wide.u32 	%rd31, %r14, 4;
	add.s64 	%rd32, %rd29, %rd31;
	ld.global.f32 	%f6, [%rd32];
	mul.wide.u32 	%rd33, %r13, 4;
	add.s64 	%rd34, %rd29, %rd33;
	ld.global.f32 	%f7, [%rd34];
	sub.f32 	%f8, %f6, %f7;
	cvt.f64.f32 	%fd11, %f8;
	mul.lo.s32 	%r15, %r2, 3;
	cvt.u64.u32 	%rd4, %r15;
	add.s64 	%rd35, %rd26, %rd4;
	shl.b64 	%rd36, %rd35, 3;
	add.s64 	%rd5, %rd27, %rd36;
	st.global.f64 	[%rd5], %fd11;
	add.s64 	%rd37, %rd4, %rd28;
	shl.b64 	%rd38, %rd37, 2;
	add.s64 	%rd39, %rd30, %rd38;
	st.global.f32 	[%rd39], %f8;
	ld.global.u32 	%r16, [%rd2];
	mul.lo.s32 	%r17, %r16, 3;
	mul.wide.s32 	%rd40, %r17, 4;
	add.s64 	%rd41, %rd29, %rd40;
	ld.global.f32 	%f9, [%rd41+4];
	add.s32 	%r18, %r13, 1;
	mul.wide.u32 	%rd42, %r18, 4;
	add.s64 	%rd43, %rd29, %rd42;
	ld.global.f32 	%f10, [%rd43];
	sub.f32 	%f11, %f9, %f10;
	cvt.f64.f32 	%fd12, %f11;
	st.global.f64 	[%rd5+8], %fd12;
	st.global.f32 	[%rd39+4], %f11;
	ld.global.u32 	%r19, [%rd2];
	mul.lo.s32 	%r20, %r19, 3;
	mul.wide.s32 	%rd44, %r20, 4;
	add.s64 	%rd45, %rd29, %rd44;
	ld.global.f32 	%f12, [%rd45+8];
	add.s32 	%r21, %r13, 2;
	mul.wide.u32 	%rd46, %r21, 4;
	add.s64 	%rd47, %rd29, %rd46;
	ld.global.f32 	%f13, [%rd47];
	sub.f32 	%f14, %f12, %f13;
	cvt.f64.f32 	%fd13, %f14;
	st.global.f64 	[%rd5+16], %fd13;
	st.global.f32 	[%rd39+8], %f14;
	ld.global.f64 	%fd14, [%rd5];
	ld.global.f64 	%fd15, [%rd5+8];
	mul.f64 	%fd16, %fd15, %fd15;
	fma.rn.f64 	%fd17, %fd14, %fd14, %fd16;
	ld.global.f64 	%fd18, [%rd5+16];
	fma.rn.f64 	%fd19, %fd18, %fd18, %fd17;
	sqrt.rn.f64 	%fd20, %fd19;
	rcp.rn.f64 	%fd1, %fd20;
	mul.f64 	%fd2, %fd19, %fd1;
	cvt.f64.f32 	%fd3, %f4;
	cvt.f64.f32 	%fd4, %f5;
	setp.lt.f64 	%p2, %fd2, %fd3;
	mov.f64 	%fd68, 0d3FF0000000000000;
	@%p2 bra 	$L__BB3_5;
	setp.geu.f64 	%p3, %fd2, %fd4;
	mov.f64 	%fd68, 0d0000000000000000;
	@%p3 bra 	$L__BB3_5;
	sub.f64 	%fd22, %fd2, %fd3;
	sub.f64 	%fd23, %fd4, %fd3;
	div.rn.f64 	%fd24, %fd22, %fd23;
	rcp.rn.f64 	%fd25, %fd23;
	mul.f64 	%fd26, %fd24, %fd24;
	mul.f64 	%fd27, %fd24, %fd26;
	mul.f64 	%fd28, %fd24, 0dC018000000000000;
	mul.f64 	%fd29, %fd24, %fd28;
	fma.rn.f64 	%fd30, %fd24, 0d402E000000000000, %fd29;
	add.f64 	%fd31, %fd30, 0dC024000000000000;
	fma.rn.f64 	%fd68, %fd27, %fd31, 0d3FF0000000000000;
	mul.f64 	%fd32, %fd24, 0d4008000000000000;
	mul.f64 	%fd33, %fd24, %fd32;
	mul.f64 	%fd34, %fd33, %fd31;
	fma.rn.f64 	%fd35, %fd24, 0dC028000000000000, 0d402E000000000000;
	fma.rn.f64 	%fd36, %fd27, %fd35, %fd34;
	mul.f64 	%fd69, %fd25, %fd36;
$L__BB3_5:
	mul.f64 	%fd37, %fd1, %fd1;
	mul.f64 	%fd38, %fd37, %fd37;
	mul.f64 	%fd39, %fd2, %fd38;
	rcp.rn.f64 	%fd40, %fd2;
	cvt.rn.f32.f64 	%f15, %fd40;
	st.global.f32 	[%rd3], %f15;
	ld.global.f64 	%fd41, [%rd5];
	mul.f64 	%fd42, %fd39, %fd41;
	mul.f64 	%fd43, %fd68, %fd42;
	cvt.f64.f32 	%fd44, %f15;
	mul.f64 	%fd45, %fd69, %fd44;
	mul.f64 	%fd46, %fd45, %fd41;
	mul.f64 	%fd47, %fd1, %fd46;
	sub.f64 	%fd48, %fd43, %fd47;
	cvt.rn.f32.f64 	%f16, %fd48;
	shl.b64 	%rd48, %rd4, 2;
	add.s64 	%rd49, %rd1, %rd48;
	st.global.f32 	[%rd49], %f16;
	ld.global.f64 	%fd49, [%rd5+8];
	mul.f64 	%fd50, %fd39, %fd49;
	mul.f64 	%fd51, %fd68, %fd50;
	ld.global.f32 	%f17, [%rd3];
	cvt.f64.f32 	%fd52, %f17;
	mul.f64 	%fd53, %fd69, %fd52;
	mul.f64 	%fd54, %fd49, %fd53;
	mul.f64 	%fd55, %fd1, %fd54;
	sub.f64 	%fd56, %fd51, %fd55;
	cvt.rn.f32.f64 	%f18, %fd56;
	st.global.f32 	[%rd49+4], %f18;
	ld.global.f64 	%fd57, [%rd5+16];
	mul.f64 	%fd58, %fd39, %fd57;
	mul.f64 	%fd59, %fd68, %fd58;
	ld.global.f32 	%f19, [%rd3];
	cvt.f64.f32 	%fd60, %f19;
	mul.f64 	%fd61, %fd69, %fd60;
	mul.f64 	%fd62, %fd57, %fd61;
	mul.f64 	%fd63, %fd1, %fd62;
	sub.f64 	%fd64, %fd59, %fd63;
	cvt.rn.f32.f64 	%f20, %fd64;
	st.global.f32 	[%rd49+8], %f20;
	ld.global.f32 	%f21, [%rd3];
	cvt.f64.f32 	%fd65, %f21;
	mul.f64 	%fd66, %fd68, %fd65;
	cvt.rn.f32.f64 	%f35, %fd66;
	st.global.f32 	[%rd3], %f35;
$L__BB3_6:
	cvta.to.global.u64 	%rd50, %rd7;
	cvta.to.global.u64 	%rd51, %rd9;
	cvta.to.global.u64 	%rd52, %rd8;
	mul.wide.u32 	%rd53, %r1, 4;
	add.s64 	%rd54, %rd50, %rd53;
	ld.global.u32 	%r22, [%rd54];
	mad.lo.s32 	%r23, %r22, %r5, %r2;
	mul.wide.s32 	%rd55, %r23, 4;
	add.s64 	%rd56, %rd52, %rd55;
	ld.global.f32 	%f22, [%rd56];
	sub.f32 	%f23, %f35, %f22;
	add.s64 	%rd57, %rd51, %rd55;
	ld.global.f32 	%f24, [%rd57];
	div.rn.f32 	%f25, %f23, %f24;
	st.global.f32 	[%rd3], %f25;
	mul.lo.s32 	%r24, %r2, 3;
	mul.wide.u32 	%rd58, %r24, 4;
	add.s64 	%rd59, %rd1, %rd58;
	ld.global.f32 	%f26, [%rd59];
	ld.global.u32 	%r25, [%rd54];
	mad.lo.s32 	%r26, %r25, %r5, %r2;
	mul.wide.s32 	%rd60, %r26, 4;
	add.s64 	%rd61, %rd51, %rd60;
	ld.global.f32 	%f27, [%rd61];
	div.rn.f32 	%f28, %f26, %f27;
	st.global.f32 	[%rd59], %f28;
	ld.global.f32 	%f29, [%rd59+4];
	ld.global.u32 	%r27, [%rd54];
	mad.lo.s32 	%r28, %r27, %r5, %r2;
	mul.wide.s32 	%rd62, %r28, 4;
	add.s64 	%rd63, %rd51, %rd62;
	ld.global.f32 	%f30, [%rd63];
	div.rn.f32 	%f31, %f29, %f30;
	st.global.f32 	[%rd59+4], %f31;
	ld.global.f32 	%f32, [%rd59+8];
	ld.global.u32 	%r29, [%rd54];
	mad.lo.s32 	%r30, %r29, %r5, %r2;
	mul.wide.s32 	%rd64, %r30, 4;
	add.s64 	%rd65, %rd51, %rd64;
	ld.global.f32 	%f33, [%rd65];
	div.rn.f32 	%f34, %f32, %f33;
	st.global.f32 	[%rd59+8], %f34;
	ret;

}
	// .globl	_Z15BlockSortKernelIyLi64ELi4EEvPT_S1_
.visible .entry _Z15BlockSortKernelIyLi64ELi4EEvPT_S1_(
	.param .u64 .ptr .align 1 _Z15BlockSortKernelIyLi64ELi4EEvPT_S1__param_0,
	.param .u64 .ptr .align 1 _Z15BlockSortKernelIyLi64ELi4EEvPT_S1__param_1
)
.maxntid 64
{
	.reg .pred 	%p<10>;
	.reg .b16 	%rs<9>;
	.reg .b32 	%r<170>;
	.reg .b64 	%rd<52>;
	// demoted variable
	.shared .align 16 .b8 _ZZ15BlockSortKernelIyLi64ELi4EEvPT_S1_E12temp_storage[2336];
	ld.param.u64 	%rd20, [_Z15BlockSortKernelIyLi64ELi4EEvPT_S1__param_0];
	mov.u32 	%r38, %ctaid.x;
	shl.b32 	%r39, %r38, 8;
	cvt.s64.s32 	%rd1, %r39;
	mov.u32 	%r1, %tid.x;
	and.b32  	%r40, %r1, 31;
	shl.b32 	%r41, %r1, 2;
	and.b32  	%r42, %r41, 3968;
	or.b32  	%r43, %r42, %r40;
	cvta.to.global.u64 	%rd21, %rd20;
	cvt.u64.u32 	%rd22, %r43;
	add.s64 	%rd23, %rd22, %rd1;
	shl.b64 	%rd24, %rd23, 3;
	add.s64 	%rd25, %rd21, %rd24;
	ld.global.u64 	%rd26, [%rd25];
	ld.global.u64 	%rd27, [%rd25+256];
	ld.global.u64 	%rd28, [%rd25+512];
	ld.global.u64 	%rd29, [%rd25+768];
	// begin inline asm
	mov.u32 %r33, %laneid;
	// end inline asm
	add.s32 	%r44, %r33, %r42;
	shl.b32 	%r45, %r44, 3;
	mov.u32 	%r46, _ZZ15BlockSortKernelIyLi64ELi4EEvPT_S1_E12temp_storage;
	add.s32 	%r47, %r46, %r45;
	st.shared.u64 	[%r47], %rd26;
	st.shared.u64 	[%r47+256], %rd27;
	st.shared.u64 	[%r47+512], %rd28;
	st.shared.u64 	[%r47+768], %rd29;
	bar.warp.sync 	-1;
	mad.lo.s32 	%r48, %r33, 24, %r47;
	ld.shared.v2.u64 	{%rd51, %rd50}, [%r48];
	ld.shared.v2.u64 	{%rd49, %rd48}, [%r48+16];
	bar.sync 	0;
	shr.u32 	%r3, %r1, 5;
	setp.gt.u32 	%p2, %r1, 31;
	setp.ne.s32 	%p3, %r33, 0;
	add.s32 	%r4, %r46, %r41;
	mov.b64 	%rd17, 1;
	mov.b32 	%r34, 4;
	// begin inline asm
	shl.b64 %rd16, %rd17, %r34;
	// end inline asm
	add.s64 	%rd19, %rd16, -1;
	mov.b32 	%r168, 0;
	// begin inline asm
	shl.b64 %rd18, %rd19, %r168;
	// end inline asm
	shl.b32 	%r49, %r1, 5;
	add.s32 	%r5, %r4, %r49;
	or.pred  	%p1, %p2, %p3;
	add.s32 	%r6, %r49, %r46;
$L__BB4_1:
	setp.ne.s32 	%p4, %r33, 31;
	mov.b32 	%r81, 0;
	st.shared.u32 	[%r4], %r81;
	st.shared.u32 	[%r4+256], %r81;
	st.shared.u32 	[%r4+512], %r81;
	st.shared.u32 	[%r4+768], %r81;
	st.shared.u32 	[%r4+1024], %r81;
	st.shared.u32 	[%r4+1280], %r81;
	st.shared.u32 	[%r4+1536], %r81;
	st.shared.u32 	[%r4+1792], %r81;
	st.shared.u32 	[%r4+2048], %r81;
	// begin inline asm
	shr.b64 %rd30, %rd51, %r168;
	// end inline asm
	cvt.u32.u64 	%r84, %rd30;
	cvt.u32.u64 	%r85, %rd18;
	and.b32  	%r86, %r85, %r84;
	shl.b32 	%r87, %r86, 8;
	and.b32  	%r88, %r87, 1792;
	add.s32 	%r89, %r4, %r88;
	shr.u32 	%r90, %r86, 2;
	and.b32  	%r91, %r90, 1073741822;
	add.s32 	%r9, %r89, %r91;
	ld.shared.u16 	%rs1, [%r9];
	add.s16 	%rs5, %rs1, 1;
	st.shared.u16 	[%r9], %rs5;
	// begin inline asm
	shr.b64 %rd32, %rd50, %r168;
	// end inline asm
	cvt.u32.u64 	%r92, %rd32;
	and.b32  	%r93, %r85, %r92;
	shl.b32 	%r94, %r93, 8;
	and.b32  	%r95, %r94, 1792;
	add.s32 	%r96, %r4, %r95;
	shr.u32 	%r97, %r93, 2;
	and.b32  	%r98, %r97, 1073741822;
	add.s32 	%r10, %r96, %r98;
	ld.shared.u16 	%rs2, [%r10];
	add.s16 	%rs6, %rs2, 1;
	st.shared.u16 	[%r10], %rs6;
	// begin inline asm
	shr.b64 %rd34, %rd49, %r168;
	// end inline asm
	cvt.u32.u64 	%r99, %rd34;
	and.b32  	%r100, %r85, %r99;
	shl.b32 	%r101, %r100, 8;
	and.b32  	%r102, %r101, 1792;
	add.s32 	%r103, %r4, %r102;
	shr.u32 	%r104, %r100, 2;
	and.b32  	%r105, %r104, 1073741822;
	add.s32 	%r11, %r103, %r105;
	ld.shared.u16 	%rs3, [%r11];
	add.s16 	%rs7, %rs3, 1;
	st.shared.u16 	[%r11], %rs7;
	// begin inline asm
	shr.b64 %rd36, %rd48, %r168;
	// end inline asm
	cvt.u32.u64 	%r106, %rd36;
	and.b32  	%r107, %r85, %r106;
	shl.b32 	%r108, %r107, 8;
	and.b32  	%r109, %r108, 1792;
	add.s32 	%r110, %r4, %r109;
	shr.u32 	%r111, %r107, 2;
	and.b32  	%r112, %r111, 1073741822;
	add.s32 	%r12, %r110, %r112;
	ld.shared.u16 	%rs4, [%r12];
	add.s16 	%rs8, %rs4, 1;
	st.shared.u16 	[%r12], %rs8;
	bar.sync 	0;
	ld.shared.u32 	%r13, [%r5];
	ld.shared.u32 	%r113, [%r5+4];
	ld.shared.u32 	%r114, [%r5+8];
	ld.shared.u32 	%r115, [%r5+12];
	ld.shared.u32 	%r116, [%r5+16];
	ld.shared.u32 	%r117, [%r5+20];
	ld.shared.u32 	%r118, [%r5+24];
	ld.shared.u32 	%r119, [%r5+28];
	ld.shared.u32 	%r120, [%r5+32];
	add.s32 	%r14, %r113, %r13;
	add.s32 	%r15, %r114, %r14;
	add.s32 	%r16, %r115, %r15;
	add.s32 	%r17, %r116, %r16;
	add.s32 	%r18, %r117, %r17;
	add.s32 	%r19, %r118, %r18;
	add.s32 	%r20, %r119, %r19;
	add.s32 	%r58, %r120, %r20;
	mov.b32 	%r56, 1;
	mov.b32 	%r83, -1;
	// begin inline asm
	{  .reg .u32 r0;  .reg .pred p;  shfl.sync.up.b32 r0|p, %r58, %r56, %r81, %r83;  @p add.u32 r0, r0, %r58;  mov.u32 %r54, r0;}
	// end inline asm
	mov.b32 	%r62, 2;
	// begin inline asm
	{  .reg .u32 r0;  .reg .pred p;  shfl.sync.up.b32 r0|p, %r54, %r62, %r81, %r83;  @p add.u32 r0, r0, %r54;  mov.u32 %r60, r0;}
	// end inline asm
	mov.b32 	%r68, 4;
	// begin inline asm
	{  .reg .u32 r0;  .reg .pred p;  shfl.sync.up.b32 r0|p, %r60, %r68, %r81, %r83;  @p add.u32 r0, r0, %r60;  mov.u32 %r66, r0;}
	// end inline asm
	mov.b32 	%r74, 8;
	// begin inline asm
	{  .reg .u32 r0;  .reg .pred p;  shfl.sync.up.b32 r0|p, %r66, %r74, %r81, %r83;  @p add.u32 r0, r0, %r66;  mov.u32 %r72, r0;}
	// end inline asm
	mov.b32 	%r80, 16;
	// begin inline asm
	{  .reg .u32 r0;  .reg .pred p;  shfl.sync.up.b32 r0|p, %r72, %r80, %r81, %r83;  @p add.u32 r0, r0, %r72;  mov.u32 %r78, r0;}
	// end inline asm
	@%p4 bra 	$L__BB4_3;
	shl.b32 	%r121, %r3, 2;
	mov.u32 	%r122, _ZZ15BlockSortKernelIyLi64ELi4EEvPT_S1_E12temp_storage;
	add.s32 	%r123, %r122, %r121;
	st.shared.u32 	[%r123+2304], %r78;
$L__BB4_3:
	sub.s32 	%r124, %r78, %r58;
	setp.eq.s32 	%p7, %r3, 1;
	bar.sync 	0;
	ld.shared.v2.u32 	{%r125, %r126}, [_ZZ15BlockSortKernelIyLi64ELi4EEvPT_S1_E12temp_storage+2304];
	selp.b32 	%r167, %r125, %r167, %p7;
	add.s32 	%r24, %r126, %r125;
	selp.b32 	%r127, %r124, 0, %p3;
	add.s32 	%r128, %r167, %r127;
	selp.b32 	%r169, %r128, %r124, %p2;
	@%p1 bra 	$L__BB4_5;
	shl.b32 	%r169, %r24, 16;
	st.shared.u32 	[_ZZ15BlockSortKernelIyLi64ELi4EEvPT_S1_E12temp_storage+2316], %r169;
$L__BB4_5:
	setp.eq.s32 	%p8, %r1, 0;
	bar.sync 	0;
	ld.shared.u32 	%r129, [_ZZ15BlockSortKernelIyLi64ELi4EEvPT_S1_E12temp_storage+2316];
	selp.b32 	%r130, 0, %r129, %p8;
	add.s32 	%r131, %r169, %r130;
	add.s32 	%r132, %r13, %r131;
	add.s32 	%r133, %r14, %r131;
	add.s32 	%r134, %r15, %r131;
	add.s32 	%r135, %r16, %r131;
	add.s32 	%r136, %r17, %r131;
	add.s32 	%r137, %r18, %r131;
	add.s32 	%r138, %r19, %r131;
	add.s32 	%r139, %r20, %r131;
	st.shared.u32 	[%r5], %r131;
	st.shared.u32 	[%r5+4], %r132;
	st.shared.u32 	[%r5+8], %r133;
	st.shared.u32 	[%r5+12], %r134;
	st.shared.u32 	[%r5+16], %r135;
	st.shared.u32 	[%r5+20], %r136;
	st.shared.u32 	[%r5+24], %r137;
	st.shared.u32 	[%r5+28], %r138;
	st.shared.u32 	[%r5+32], %r139;
	bar.sync 	0;
	cvt.u32.u16 	%r140, %rs1;
	ld.shared.u16 	%r141, [%r9];
	add.s32 	%r28, %r141, %r140;
	cvt.u32.u16 	%r142, %rs2;
	ld.shared.u16 	%r143, [%r10];
	add.s32 	%r29, %r143, %r142;
	cvt.u32.u16 	%r144, %rs3;
	ld.shared.u16 	%r145, [%r11];
	add.s32 	%r30, %r145, %r144;
	cvt.u32.u16 	%r146, %rs4;
	ld.shared.u16 	%r147, [%r12];
	add.s32 	%r31, %r147, %r146;
	bar.sync 	0;
	setp.lt.u32 	%p9, %r168, 60;
	@%p9 bra 	$L__BB4_7;
	ld.param.u64 	%rd47, [_Z15BlockSortKernelIyLi64ELi4EEvPT_S1__param_1];
	cvt.u64.u32 	%rd38, %r1;
	shl.b32 	%r148, %r28, 3;
	mov.u32 	%r149, _ZZ15BlockSortKernelIyLi64ELi4EEvPT_S1_E12temp_storage;
	add.s32 	%r150, %r149, %r148;
	st.shared.u64 	[%r150], %rd51;
	shl.b32 	%r151, %r29, 3;
	add.s32 	%r152, %r149, %r151;
	st.shared.u64 	[%r152], %rd50;
	shl.b32 	%r153, %r30, 3;
	add.s32 	%r154, %r149, %r153;
	st.shared.u64 	[%r154], %rd49;
	shl.b32 	%r155, %r31, 3;
	add.s32 	%r156, %r149, %r155;
	st.shared.u64 	[%r156], %rd48;
	bar.sync 	0;
	mad.lo.s32 	%r157, %r1, -24, %r6;
	ld.shared.u64 	%rd39, [%r157];
	ld.shared.u64 	%rd40, [%r157+512];
	ld.shared.u64 	%rd41, [%r157+1024];
	ld.shared.u64 	%rd42, [%r157+1536];
	cvta.to.global.u64 	%rd43, %rd47;
	add.s64 	%rd44, %rd38, %rd1;
	shl.b64 	%rd45, %rd44, 3;
	add.s64 	%rd46, %rd43, %rd45;
	st.global.u64 	[%rd46], %rd39;
	st.global.u64 	[%rd46+512], %rd40;
	st.global.u64 	[%rd46+1024], %rd41;
	st.global.u64 	[%rd46+1536], %rd42;
	ret;
$L__BB4_7:
	add.s32 	%r168, %r168, 4;
	shl.b32 	%r158, %r28, 3;
	mov.u32 	%r159, _ZZ15BlockSortKernelIyLi64ELi4EEvPT_S1_E12temp_storage;
	add.s32 	%r160, %r159, %r158;
	st.shared.u64 	[%r160], %rd51;
	shl.b32 	%r161, %r29, 3;
	add.s32 	%r162, %r159, %r161;
	st.shared.u64 	[%r162], %rd50;
	shl.b32 	%r163, %r30, 3;
	add.s32 	%r164, %r159, %r163;
	st.shared.u64 	[%r164], %rd49;
	shl.b32 	%r165, %r31, 3;
	add.s32 	%r166, %r159, %r165;
	st.shared.u64 	[%r166], %rd48;
	bar.sync 	0;
	ld.shared.v2.u64 	{%rd51, %rd50}, [%r6];
	ld.shared.v2.u64 	{%rd49, %rd48}, [%r6+16];
	bar.sync 	0;
	bra.uni 	$L__BB4_1;

}


// ===== COMPILED SASS (sm_100) =====

	.target	sm_100

	.elftype	@"ET_EXEC"


//--------------------- .note.nv.tkinfo           --------------------------
	.section	.note.nv.tkinfo,"",@"SHT_NOTE"
	.sectionflags	@"SHF_NOTE_NV_TKINFO"
	.tkinfo
        /*0018*/ 	.word	0x00000002
        /*0030*/ 	.string	""
        /*0030*/ 	.string	"ptxas"
        /*0030*/ 	.string	"Cuda compilation tools, release 13.0, V13.0.88"
        /*0030*/ 	.string	"Build cuda_13.0.r13.0/compiler.36424714_0"
        /*0030*/ 	.string	"-arch sm_100 -m 64 "



//--------------------- .note.nv.cuinfo           --------------------------
	.section	.note.nv.cuinfo,"",@"SHT_NOTE"
	.sectionflags	@"SHF_NOTE_NV_CUINFO"
        /*0018*/ 	.short	0x0002
        /*001a*/ 	.short	0x0064
        /*001c*/ 	.short	0x0082
	.zero		2


//--------------------- .nv.info                  --------------------------
	.section	.nv.info,"",@"SHT_CUDA_INFO"
	.align	4


	//----- nvinfo : EIATTR_REGCOUNT
	.align		4
        /*0000*/ 	.byte	0x04, 0x2f
        /*0002*/ 	.short	(.L_29 - .L_28)
	.align		4
.L_28:
        /*0004*/ 	.word	index@(_Z14get_i_idx_se_riPKiPi)
        /*0008*/ 	.word	0x0000000a


	//----- nvinfo : EIATTR_FRAME_SIZE
	.align		4
.L_29:
        /*000c*/ 	.byte	0x04, 0x11
        /*000e*/ 	.short	(.L_31 - .L_30)
	.align		4
.L_30:
        /*0010*/ 	.word	index@(_Z14get_i_idx_se_riPKiPi)
        /*0014*/ 	.word	0x00000000


	//----- nvinfo : EIATTR_REGCOUNT
	.align		4
.L_31:
        /*0018*/ 	.byte	0x04, 0x2f
        /*001a*/ 	.short	(.L_33 - .L_32)
	.align		4
.L_32:
        /*001c*/ 	.word	index@(_Z24format_nlist_fill_a_se_rPKfPKiS2_S2_fPyPi)
        /*0020*/ 	.word	0x00000015


	//----- nvinfo : EIATTR_FRAME_SIZE
	.align		4
.L_33:
        /*0024*/ 	.byte	0x04, 0x11
        /*0026*/ 	.short	(.L_35 - .L_34)
	.align		4
.L_34:
        /*0028*/ 	.word	index@($__internal_5_$__cuda_sm20_dsqrt_rn_f64_mediumpath_v1)
        /*002c*/ 	.word	0x00000000


	//----- nvinfo : EIATTR_FRAME_SIZE
	.align		4
.L_35:
        /*0030*/ 	.byte	0x04, 0x11
        /*0032*/ 	.short	(.L_37 - .L_36)
	.align		4
.L_36:
        /*0034*/ 	.word	index@(_Z24format_nlist_fill_a_se_rPKfPKiS2_S2_fPyPi)
        /*0038*/ 	.word	0x00000000


	//----- nvinfo : EIATTR_REGCOUNT
	.align		4
.L_37:
        /*003c*/ 	.byte	0x04, 0x2f
        /*003e*/ 	.short	(.L_39 - .L_38)
	.align		4
.L_38:
        /*0040*/ 	.word	index@(_Z24format_nlist_fill_b_se_rPiiiPKiS1_PyS1_iS_)
        /*0044*/ 	.word	0x0000001e


	//----- nvinfo : EIATTR_FRAME_SIZE
	.align		4
.L_39:
        /*0048*/ 	.byte	0x04, 0x11
        /*004a*/ 	.short	(.L_41 - .L_40)
	.align		4
.L_40:
        /*004c*/ 	.word	index@($__internal_4_$__cuda_sm20_div_rn_f64_full)
        /*0050*/ 	.word	0x00000000


	//----- nvinfo : EIATTR_FRAME_SIZE
	.align		4
.L_41:
        /*0054*/ 	.byte	0x04, 0x11
        /*0056*/ 	.short	(.L_43 - .L_42)
	.align		4
.L_42:
        /*0058*/ 	.word	index@(_Z24format_nlist_fill_b_se_rPiiiPKiS1_PyS1_iS_)
        /*005c*/ 	.word	0x00000000


	//----- nvinfo : EIATTR_REGCOUNT
	.align		4
.L_43:
        /*0060*/ 	.byte	0x04, 0x2f
        /*0062*/ 	.short	(.L_45 - .L_44)
	.align		4
.L_44:
        /*0064*/ 	.word	index@(_Z23compute_descriptor_se_rPfiS_iS_iPKiPKfS3_PiiS3_ffPd)
        /*0068*/ 	.word	0x00000023


	//----- nvinfo : EIATTR_FRAME_SIZE
	.align		4
.L_45:
        /*006c*/ 	.byte	0x04, 0x11
        /*006e*/ 	.short	(.L_47 - .L_46)
	.align		4
.L_46:
        /*0070*/ 	.word	index@($__internal_3_$__cuda_sm3x_div_rn_noftz_f32_slowpath)
        /*0074*/ 	.word	0x00000000


	//----- nvinfo : EIATTR_FRAME_SIZE
	.align		4
.L_47:
        /*0078*/ 	.byte	0x04, 0x11
        /*007a*/ 	.short	(.L_49 - .L_48)
	.align		4
.L_48:
        /*007c*/ 	.word	index@($__internal_2_$__cuda_sm20_dsqrt_rn_f64_mediumpath_v1)
        /*0080*/ 	.word	0x00000000


	//----- nvinfo : EIATTR_FRAME_SIZE
	.align		4
.L_49:
        /*0084*/ 	.byte	0x04, 0x11
        /*0086*/ 	.short	(.L_51 - .L_50)
	.align		4
.L_50:
        /*0088*/ 	.word	index@($__internal_1_$__cuda_sm20_div_rn_f64_full)
        /*008c*/ 	.word	0x00000000


	//----- nvinfo : EIATTR_FRAME_SIZE
	.align		4
.L_51:
        /*0090*/ 	.byte	0x04, 0x11
        /*0092*/ 	.short	(.L_53 - .L_52)
	.align		4
.L_52:
        /*0094*/ 	.word	index@($__internal_0_$__cuda_sm20_dblrcp_rn_slowpath_v3)
        /*0098*/ 	.word	0x00000000


	//----- nvinfo : EIATTR_FRAME_SIZE
	.align		4
.L_53:
        /*009c*/ 	.byte	0x04, 0x11
        /*009e*/ 	.short	(.L_55 - .L_54)
	.align		4
.L_54:
        /*00a0*/ 	.word	index@(_Z23compute_descriptor_se_rPfiS_iS_iPKiPKfS3_PiiS3_ffPd)
        /*00a4*/ 	.word	0x00000000


	//----- nvinfo : EIATTR_REGCOUNT
	.align		4
.L_55:
        /*00a8*/ 	.byte	0x04, 0x2f
        /*00aa*/ 	.short	(.L_57 - .L_56)
	.align		4
.L_56:
        /*00ac*/ 	.word	index@(_Z15BlockSortKernelIyLi64ELi4EEvPT_S1_)
        /*00b0*/ 	.word	0x00000028


	//----- nvinfo : EIATTR_FRAME_SIZE
	.align		4
.L_57:
        /*00b4*/ 	.byte	0x04, 0x11
        /*00b6*/ 	.short	(.L_59 - .L_58)
	.align		4
.L_58:
        /*00b8*/ 	.word	index@(_Z15BlockSortKernelIyLi64ELi4EEvPT_S1_)
        /*00bc*/ 	.word	0x00000000


	//----- nvinfo : EIATTR_MIN_STACK_SIZE
	.align		4
.L_59:
        /*00c0*/ 	.byte	0x04, 0x12
        /*00c2*/ 	.short	(.L_61 - .L_60)
	.align		4
.L_60:
        /*00c4*/ 	.word	index@(_Z15BlockSortKernelIyLi64ELi4EEvPT_S1_)
        /*00c8*/ 	.word	0x00000000


	//----- nvinfo : EIATTR_MIN_STACK_SIZE
	.align		4
.L_61:
        /*00cc*/ 	.byte	0x04, 0x12
        /*00ce*/ 	.short	(.L_63 - .L_62)
	.align		4
.L_62:
        /*00d0*/ 	.word	index@(_Z23compute_descriptor_se_rPfiS_iS_iPKiPKfS3_PiiS3_ffPd)
        /*00d4*/ 	.word	0x00000000


	//----- nvinfo : EIATTR_MIN_STACK_SIZE
	.align		4
.L_63:
        /*00d8*/ 	.byte	0x04, 0x12
        /*00da*/ 	.short	(.L_65 - .L_64)
	.align		4
.L_64:
        /*00dc*/ 	.word	index@(_Z24format_nlist_fill_b_se_rPiiiPKiS1_PyS1_iS_)
        /*00e0*/ 	.word	0x00000000


	//----- nvinfo : EIATTR_MIN_STACK_SIZE
	.align		4
.L_65:
        /*00e4*/ 	.byte	0x04, 0x12
        /*00e6*/ 	.short	(.L_67 - .L_66)
	.align		4
.L_66:
        /*00e8*/ 	.word	index@(_Z24format_nlist_fill_a_se_rPKfPKiS2_S2_fPyPi)
        /*00ec*/ 	.word	0x00000000


	//----- nvinfo : EIATTR_MIN_STACK_SIZE
	.align		4
.L_67:
        /*00f0*/ 	.byte	0x04, 0x12
        /*00f2*/ 	.short	(.L_69 - .L_68)
	.align		4
.L_68:
        /*00f4*/ 	.word	index@(_Z14get_i_idx_se_riPKiPi)
        /*00f8*/ 	.word	0x00000000
.L_69:


//--------------------- .nv.compat                --------------------------
	.section	.nv.compat,"",@"SHT_CUDA_COMPAT_INFO"
	.align	4
        /*0000*/ 	.byte	0x02, 0x09, 0x00, 0x00, 0x02, 0x02, 0x01, 0x00, 0x02, 0x05, 0x05, 0x00, 0x03, 0x07, 0x01, 0x01
        /*0010*/ 	.byte	0x02, 0x03, 0x00, 0x00, 0x02, 0x06, 0x01, 0x00, 0x04, 0x0b, 0x08, 0x00, 0x01, 0x00, 0x00, 0x00
        /*0020*/ 	.byte	0x00, 0x00, 0x00, 0x00


//--------------------- .nv.info._Z15BlockSortKernelIyLi64ELi4EEvPT_S1_ --------------------------
	.section	.nv.info._Z15BlockSortKernelIyLi64ELi4EEvPT_S1_,"",@"SHT_CUDA_INFO"
	.sectionflags	@""
	.align	4


	//----- nvinfo : EIATTR_CUDA_API_VERSION
	.align		4
        /*0000*/ 	.byte	0x04, 0x37
        /*0002*/ 	.short	(.L_71 - .L_70)
.L_70:
        /*0004*/ 	.word	0x00000082


	//----- nvinfo : EIATTR_KPARAM_INFO
	.align		4
.L_71:
        /*0008*/ 	.byte	0x04, 0x17
        /*000a*/ 	.short	(.L_73 - .L_72)
.L_72:
        /*000c*/ 	.word	0x00000000
        /*0010*/ 	.short	0x0001
        /*0012*/ 	.short	0x0008
        /*0014*/ 	.byte	0x00, 0xf5, 0x21, 0x00


	//----- nvinfo : EIATTR_KPARAM_INFO
	.align		4
.L_73:
        /*0018*/ 	.byte	0x04, 0x17
        /*001a*/ 	.short	(.L_75 - .L_74)
.L_74:
        /*001c*/ 	.word	0x00000000
        /*0020*/ 	.short	0x0000
        /*0022*/ 	.short	0x0000
        /*0024*/ 	.byte	0x00, 0xf5, 0x21, 0x00


	//----- nvinfo : EIATTR_SPARSE_MMA_MASK
	.align		4
.L_75:
        /*0028*/ 	.byte	0x03, 0x50
        /*002a*/ 	.short	0x0000


	//----- nvinfo : EIATTR_MAXREG_COUNT
	.align		4
        /*002c*/ 	.byte	0x03, 0x1b
        /*002e*/ 	.short	0x00ff


	//----- nvinfo : EIATTR_NUM_BARRIERS
	.align		4
        /*0030*/ 	.byte	0x02, 0x4c
        /*0032*/ 	.byte	0x01
	.zero		1


	//----- nvinfo : EIATTR_MERCURY_ISA_VERSION
	.align		4
        /*0034*/ 	.byte	0x03, 0x5f
        /*0036*/ 	.short	0x0101


	//----- nvinfo : EIATTR_COOP_GROUP_MASK_REGIDS
	.align		4
        /*0038*/ 	.byte	0x04, 0x29
        /*003a*/ 	.short	(.L_77 - .L_76)


	//   ....[0]....
.L_76:
        /*003c*/ 	.word	0xffffffff


	//   ....[1]....
        /*0040*/ 	.word	0xffffffff


	//   ....[2]....
        /*0044*/ 	.word	0xffffffff


	//   ....[3]....
        /*0048*/ 	.word	0xffffffff


	//   ....[4]....
        /*004c*/ 	.word	0xffffffff


	//   ....[5]....
        /*0050*/ 	.word	0xffffffff


	//----- nvinfo : EIATTR_COOP_GROUP_INSTR_OFFSETS
	.align		4
.L_77:
        /*0054*/ 	.byte	0x04, 0x28
        /*0056*/ 	.short	(.L_79 - .L_78)


	//   ....[0]....
.L_78:
        /*0058*/ 	.word	0x00000230


	//   ....[1]....
        /*005c*/ 	.word	0x00000710


	//   ....[2]....
        /*0060*/ 	.word	0x00000730


	//   ....[3]....
        /*0064*/ 	.word	0x00000750


	//   ....[4]....
        /*0068*/ 	.word	0x00000770


	//   ....[5]....
        /*006c*/ 	.word	0x00000790


	//----- nvinfo : EIATTR_VRC_CTA_INIT_COUNT
	.align		4
.L_79:
        /*0070*/ 	.byte	0x02, 0x4a
	.zero		1
	.zero		1


	//----- nvinfo : EIATTR_EXIT_INSTR_OFFSETS
	.align		4
        /*0074*/ 	.byte	0x04, 0x1c
        /*0076*/ 	.short	(.L_81 - .L_80)


	//   ....[0]....
.L_80:
        /*0078*/ 	.word	0x00000cd0


	//----- nvinfo : EIATTR_MAX_THREADS
	.align		4
.L_81:
        /*007c*/ 	.byte	0x04, 0x05
        /*007e*/ 	.short	(.L_83 - .L_82)
.L_82:
        /*0080*/ 	.word	0x00000040
        /*0084*/ 	.word	0x00000001
        /*0088*/ 	.word	0x00000001


	//----- nvinfo : EIATTR_CBANK_PARAM_SIZE
	.align		4
.L_83:
        /*008c*/ 	.byte	0x03, 0x19
        /*008e*/ 	.short	0x0010


	//----- nvinfo : EIATTR_PARAM_CBANK
	.align		4
        /*0090*/ 	.byte	0x04, 0x0a
        /*0092*/ 	.short	(.L_85 - .L_84)
	.align		4
.L_84:
        /*0094*/ 	.word	index@(.nv.constant0._Z15BlockSortKernelIyLi64ELi4EEvPT_S1_)
        /*0098*/ 	.short	0x0380
        /*009a*/ 	.short	0x0010


	//----- nvinfo : EIATTR_SW_WAR
	.align		4
.L_85:
        /*009c*/ 	.byte	0x04, 0x36
        /*009e*/ 	.short	(.L_87 - .L_86)
.L_86:
        /*00a0*/ 	.word	0x00000008
.L_87:


//--------------------- .nv.info._Z23compute_descriptor_se_rPfiS_iS_iPKiPKfS3_PiiS3_ffPd --------------------------
	.section	.nv.info._Z23compute_descriptor_se_rPfiS_iS_iPKiPKfS3_PiiS3_ffPd,"",@"SHT_CUDA_INFO"
	.sectionflags	@""
	.align	4


	//----- nvinfo : EIATTR_CUDA_API_VERSION
	.align		4
        /*0000*/ 	.byte	0x04, 0x37
        /*0002*/ 	.short	(.L_89 - .L_88)
.L_88:
        /*0004*/ 	.word	0x00000082


	//----- nvinfo : EIATTR_KPARAM_INFO
	.align		4
.L_89:
        /*0008*/ 	.byte	0x04, 0x17
        /*000a*/ 	.short	(.L_91 - .L_90)
.L_90:
        /*000c*/ 	.word	0x00000000
        /*0010*/ 	.short	0x000e
        /*0012*/ 	.short	0x0068
        /*0014*/ 	.byte	0x00, 0xf5, 0x21, 0x00


	//----- nvinfo : EIATTR_KPARAM_INFO
	.align		4
.L_91:
        /*0018*/ 	.byte	0x04, 0x17
        /*001a*/ 	.short	(.L_93 - .L_92)
.L_92:
        /*001c*/ 	.word	0x00000000
        /*0020*/ 	.short	0x000d
        /*0022*/ 	.short	0x0064
        /*0024*/ 	.byte	0x00, 0xf0, 0x11, 0x00


	//----- nvinfo : EIATTR_KPARAM_INFO
	.align		4
.L_93:
        /*0028*/ 	.byte	0x04, 0x17
        /*002a*/ 	.short	(.L_95 - .L_94)
.L_94:
        /*002c*/ 	.word	0x00000000
        /*0030*/ 	.short	0x000c
        /*0032*/ 	.short	0x0060
        /*0034*/ 	.byte	0x00, 0xf0, 0x11, 0x00


	//----- nvinfo : EIATTR_KPARAM_INFO
	.align		4
.L_95:
        /*0038*/ 	.byte	0x04, 0x17
        /*003a*/ 	.short	(.L_97 - .L_96)
.L_96:
        /*003c*/ 	.word	0x00000000
        /*0040*/ 	.short	0x000b
        /*0042*/ 	.short	0x0058
        /*0044*/ 	.byte	0x00, 0xf5, 0x21, 0x00


	//----- nvinfo : EIATTR_KPARAM_INFO
	.align		4
.L_97:
        /*0048*/ 	.byte	0x04, 0x17
        /*004a*/ 	.short	(.L_99 - .L_98)
.L_98:
        /*004c*/ 	.word	0x00000000
        /*0050*/ 	.short	0x000a
        /*0052*/ 	.short	0x0050
        /*0054*/ 	.byte	0x00, 0xf0, 0x11, 0x00


	//----- nvinfo : EIATTR_KPARAM_INFO
	.align		4
.L_99:
        /*0058*/ 	.byte	0x04, 0x17
        /*005a*/ 	.short	(.L_101 - .L_100)
.L_100:
        /*005c*/ 	.word	0x00000000
        /*0060*/ 	.short	0x0009
        /*0062*/ 	.short	0x0048
        /*0064*/ 	.byte	0x00, 0xf5, 0x21, 0x00


	//----- nvinfo : EIATTR_KPARAM_INFO
	.align		4
.L_101:
        /*0068*/ 	.byte	0x04, 0x17
        /*006a*/ 	.short	(.L_103 - .L_102)
.L_102:
        /*006c*/ 	.word	0x00000000
        /*0070*/ 	.short	0x0008
        /*0072*/ 	.short	0x0040
        /*0074*/ 	.byte	0x00, 0xf5, 0x21, 0x00


	//----- nvinfo : EIATTR_KPARAM_INFO
	.align		4
.L_103:
        /*0078*/ 	.byte	0x04, 0x17
        /*007a*/ 	.short	(.L_105 - .L_104)
.L_104:
        /*007c*/ 	.word	0x00000000
        /*0080*/ 	.short	0x0007
        /*0082*/ 	.short	0x0038
        /*0084*/ 	.byte	0x00, 0xf5, 0x21, 0x00


	//----- nvinfo : EIATTR_KPARAM_INFO
	.align		4
.L_105:
        /*0088*/ 	.byte	0x04, 0x17
        /*008a*/ 	.short	(.L_107 - .L_106)
.L_106:
        /*008c*/ 	.word	0x00000000
        /*0090*/ 	.short	0x0006
        /*0092*/ 	.short	0x0030
        /*0094*/ 	.byte	0x00, 0xf5, 0x21, 0x00


	//----- nvinfo : EIATTR_KPARAM_INFO
	.align		4
.L_107:
        /*0098*/ 	.byte	0x04, 0x17
        /*009a*/ 	.short	(.L_109 - .L_108)
.L_108:
        /*009c*/ 	.word	0x00000000
        /*00a0*/ 	.short	0x0005
        /*00a2*/ 	.short	0x0028
        /*00a4*/ 	.byte	0x00, 0xf0, 0x11, 0x00


	//----- nvinfo : EIATTR_KPARAM_INFO
	.align		4
.L_109:
        /*00a8*/ 	.byte	0x04, 0x17
        /*00aa*/ 	.short	(.L_111 - .L_110)
.L_110:
        /*00ac*/ 	.word	0x00000000
        /*00b0*/ 	.short	0x0004
        /*00b2*/ 	.short	0x0020
        /*00b4*/ 	.byte	0x00, 0xf5, 0x21, 0x00


	//----- nvinfo : EIATTR_KPARAM_INFO
	.align		4
.L_111:
        /*00b8*/ 	.byte	0x04, 0x17
        /*00ba*/ 	.short	(.L_113 - .L_112)
.L_112:
        /*00bc*/ 	.word	0x00000000
        /*00c0*/ 	.short	0x0003
        /*00c2*/ 	.short	0x0018
        /*00c4*/ 	.byte	0x00, 0xf0, 0x11, 0x00


	//----- nvinfo : EIATTR_KPARAM_INFO
	.align		4
.L_113:
        /*00c8*/ 	.byte	0x04, 0x17
        /*00ca*/ 	.short	(.L_115 - .L_114)
.L_114:
        /*00cc*/ 	.word	0x00000000
        /*00d0*/ 	.short	0x0002
        /*00d2*/ 	.short	0x0010
        /*00d4*/ 	.byte	0x00, 0xf5, 0x21, 0x00


	//----- nvinfo : EIATTR_KPARAM_INFO
	.align		4
.L_115:
        /*00d8*/ 	.byte	0x04, 0x17
        /*00da*/ 	.short	(.L_117 - .L_116)
.L_116:
        /*00dc*/ 	.word	0x00000000
        /*00e0*/ 	.short	0x0001
        /*00e2*/ 	.short	0x0008
        /*00e4*/ 	.byte	0x00, 0xf0, 0x11, 0x00


	//----- nvinfo : EIATTR_KPARAM_INFO
	.align		4
.L_117:
        /*00e8*/ 	.byte	0x04, 0x17
        /*00ea*/ 	.short	(.L_119 - .L_118)
.L_118:
        /*00ec*/ 	.word	0x00000000
        /*00f0*/ 	.short	0x0000
        /*00f2*/ 	.short	0x0000
        /*00f4*/ 	.byte	0x00, 0xf5, 0x21, 0x00


	//----- nvinfo : EIATTR_SPARSE_MMA_MASK
	.align		4
.L_119:
        /*00f8*/ 	.byte	0x03, 0x50
        /*00fa*/ 	.short	0x0000


	//----- nvinfo : EIATTR_MAXREG_COUNT
	.align		4
        /*00fc*/ 	.byte	0x03, 0x1b
        /*00fe*/ 	.short	0x00ff


	//----- nvinfo : EIATTR_MERCURY_ISA_VERSION
	.align		4
        /*0100*/ 	.byte	0x03, 0x5f
        /*0102*/ 	.short	0x0101


	//----- nvinfo : EIATTR_VRC_CTA_INIT_COUNT
	.align		4
        /*0104*/ 	.byte	0x02, 0x4a
	.zero		1
	.zero		1


	//----- nvinfo : EIATTR_EXIT_INSTR_OFFSETS
	.align		4
        /*0108*/ 	.byte	0x04, 0x1c
        /*010a*/ 	.short	(.L_121 - .L_120)


	//   ....[0]....
.L_120:
        /*010c*/ 	.word	0x00001500


	//----- nvinfo : EIATTR_CRS_STACK_SIZE
	.align		4
.L_121:
        /*0110*/ 	.byte	0x04, 0x1e
        /*0112*/ 	.short	(.L_123 - .L_122)
.L_122:
        /*0114*/ 	.word	0x00000000


	//----- nvinfo : EIATTR_CBANK_PARAM_SIZE
	.align		4
.L_123:
        /*0118*/ 	.byte	0x03, 0x19
        /*011a*/ 	.short	0x0070


	//----- nvinfo : EIATTR_PARAM_CBANK
	.align		4
        /*011c*/ 	.byte	0x04, 0x0a
        /*011e*/ 	.short	(.L_125 - .L_124)
	.align		4
.L_124:
        /*0120*/ 	.word	index@(.nv.constant0._Z23compute_descriptor_se_rPfiS_iS_iPKiPKfS3_PiiS3_ffPd)
        /*0124*/ 	.short	0x0380
        /*0126*/ 	.short	0x0070


	//----- nvinfo : EIATTR_SW_WAR
	.align		4
.L_125:
        /*0128*/ 	.byte	0x04, 0x36
        /*012a*/ 	.short	(.L_127 - .L_126)
.L_126:
        /*012c*/ 	.word	0x00000008
.L_127:


//--------------------- .nv.info._Z24format_nlist_fill_b_se_rPiiiPKiS1_PyS1_iS_ --------------------------
	.section	.nv.info._Z24format_nlist_fill_b_se_rPiiiPKiS1_PyS1_iS_,"",@"SHT_CUDA_INFO"
	.sectionflags	@""
	.align	4


	//----- nvinfo : EIATTR_CUDA_API_VERSION
	.align		4
        /*0000*/ 	.byte	0x04, 0x37
        /*0002*/ 	.short	(.L_129 - .L_128)
.L_128:
        /*0004*/ 	.word	0x00000082


	//----- nvinfo : EIATTR_KPARAM_INFO
	.align		4
.L_129:
        /*0008*/ 	.byte	0x04, 0x17
        /*000a*/ 	.short	(.L_131 - .L_130)
.L_130:
        /*000c*/ 	.word	0x00000000
        /*0010*/ 	.short	0x0008
        /*0012*/ 	.short	0x0038
        /*0014*/ 	.byte	0x00, 0xf5, 0x21, 0x00


	//----- nvinfo : EIATTR_KPARAM_INFO
	.align		4
.L_131:
        /*0018*/ 	.byte	0x04, 0x17
        /*001a*/ 	.short	(.L_133 - .L_132)
.L_132:
        /*001c*/ 	.word	0x00000000
        /*0020*/ 	.short	0x0007
        /*0022*/ 	.short	0x0030
        /*0024*/ 	.byte	0x00, 0xf0, 0x11, 0x00


	//----- nvinfo : EIATTR_KPARAM_INFO
	.align		4
.L_133:
        /*0028*/ 	.byte	0x04, 0x17
        /*002a*/ 	.short	(.L_135 - .L_134)
.L_134:
        /*002c*/ 	.word	0x00000000
        /*0030*/ 	.short	0x0006
        /*0032*/ 	.short	0x0028
        /*0034*/ 	.byte	0x00, 0xf5, 0x21, 0x00


	//----- nvinfo : EIATTR_KPARAM_INFO
	.align		4
.L_135:
        /*0038*/ 	.byte	0x04, 0x17
        /*003a*/ 	.short	(.L_137 - .L_136)
.L_136:
        /*003c*/ 	.word	0x00000000
        /*0040*/ 	.short	0x0005
        /*0042*/ 	.short	0x0020
        /*0044*/ 	.byte	0x00, 0xf5, 0x21, 0x00


	//----- nvinfo : EIATTR_KPARAM_INFO
	.align		4
.L_137:
        /*0048*/ 	.byte	0x04, 0x17
        /*004a*/ 	.short	(.L_139 - .L_138)
.L_138:
        /*004c*/ 	.word	0x00000000
        /*0050*/ 	.short	0x0004
        /*0052*/ 	.short	0x0018
        /*0054*/ 	.byte	0x00, 0xf5, 0x21, 0x00


	//----- nvinfo : EIATTR_KPARAM_INFO
	.align		4
.L_139:
        /*0058*/ 	.byte	0x04, 0x17
        /*005a*/ 	.short	(.L_141 - .L_140)
.L_140:
        /*005c*/ 	.word	0x00000000
        /*0060*/ 	.short	0x0003
        /*0062*/ 	.short	0x0010
        /*0064*/ 	.byte	0x00, 0xf5, 0x21, 0x00


	//----- nvinfo : EIATTR_KPARAM_INFO
	.align		4
.L_141:
        /*0068*/ 	.byte	0x04, 0x17
        /*006a*/ 	.short	(.L_143 - .L_142)
.L_142:
        /*006c*/ 	.word	0x00000000
        /*0070*/ 	.short	0x0002
        /*0072*/ 	.short	0x000c
        /*0074*/ 	.byte	0x00, 0xf0, 0x11, 0x00


	//----- nvinfo : EIATTR_KPARAM_INFO
	.align		4
.L_143:
        /*0078*/ 	.byte	0x04, 0x17
        /*007a*/ 	.short	(.L_145 - .L_144)
.L_144:
        /*007c*/ 	.word	0x00000000
        /*0080*/ 	.short	0x0001
        /*0082*/ 	.short	0x0008
        /*0084*/ 	.byte	0x00, 0xf0, 0x11, 0x00


	//----- nvinfo : EIATTR_KPARAM_INFO
	.align		4
.L_145:
        /*0088*/ 	.byte	0x04, 0x17
        /*008a*/ 	.short	(.L_147 - .L_146)
.L_146:
        /*008c*/ 	.word	0x00000000
        /*0090*/ 	.short	0x0000
        /*0092*/ 	.short	0x0000
        /*0094*/ 	.byte	0x00, 0xf5, 0x21, 0x00


	//----- nvinfo : EIATTR_SPARSE_MMA_MASK
	.align		4
.L_147:
        /*0098*/ 	.byte	0x03, 0x50
        /*009a*/ 	.short	0x0000


	//----- nvinfo : EIATTR_MAXREG_COUNT
	.align		4
        /*009c*/ 	.byte	0x03, 0x1b
        /*009e*/ 	.short	0x00ff


	//----- nvinfo : EIATTR_MERCURY_ISA_VERSION
	.align		4
        /*00a0*/ 	.byte	0x03, 0x5f
        /*00a2*/ 	.short	0x0101


	//----- nvinfo : EIATTR_VRC_CTA_INIT_COUNT
	.align		4
        /*00a4*/ 	.byte	0x02, 0x4a
	.zero		1
	.zero		1


	//----- nvinfo : EIATTR_EXIT_INSTR_OFFSETS
	.align		4
        /*00a8*/ 	.byte	0x04, 0x1c
        /*00aa*/ 	.short	(.L_149 - .L_148)


	//   ....[0]....
.L_148:
        /*00ac*/ 	.word	0x00000070


	//   ....[1]....
        /*00b0*/ 	.word	0x00000970


	//   ....[2]....
        /*00b4*/ 	.word	0x00000d40


	//----- nvinfo : EIATTR_CRS_STACK_SIZE
	.align		4
.L_149:
        /*00b8*/ 	.byte	0x04, 0x1e
        /*00ba*/ 	.short	(.L_151 - .L_150)
.L_150:
        /*00bc*/ 	.word	0x00000000


	//----- nvinfo : EIATTR_CBANK_PARAM_SIZE
	.align		4
.L_151:
        /*00c0*/ 	.byte	0x03, 0x19
        /*00c2*/ 	.short	0x0040


	//----- nvinfo : EIATTR_PARAM_CBANK
	.align		4
        /*00c4*/ 	.byte	0x04, 0x0a
        /*00c6*/ 	.short	(.L_153 - .L_152)
	.align		4
.L_152:
        /*00c8*/ 	.word	index@(.nv.constant0._Z24format_nlist_fill_b_se_rPiiiPKiS1_PyS1_iS_)
        /*00cc*/ 	.short	0x0380
        /*00ce*/ 	.short	0x0040


	//----- nvinfo : EIATTR_SW_WAR
	.align		4
.L_153:
        /*00d0*/ 	.byte	0x04, 0x36
        /*00d2*/ 	.short	(.L_155 - .L_154)
.L_154:
        /*00d4*/ 	.word	0x00000008
.L_155:


//--------------------- .nv.info._Z24format_nlist_fill_a_se_rPKfPKiS2_S2_fPyPi --------------------------
	.section	.nv.info._Z24format_nlist_fill_a_se_rPKfPKiS2_S2_fPyPi,"",@"SHT_CUDA_INFO"
	.sectionflags	@""
	.align	4


	//----- nvinfo : EIATTR_CUDA_API_VERSION
	.align		4
        /*0000*/ 	.byte	0x04, 0x37
        /*0002*/ 	.short	(.L_157 - .L_156)
.L_156:
        /*0004*/ 	.word	0x00000082


	//----- nvinfo : EIATTR_KPARAM_INFO
	.align		4
.L_157:
        /*0008*/ 	.byte	0x04, 0x17
        /*000a*/ 	.short	(.L_159 - .L_158)
.L_158:
        /*000c*/ 	.word	0x00000000
        /*0010*/ 	.short	0x0006
        /*0012*/ 	.short	0x0030
        /*0014*/ 	.byte	0x00, 0xf5, 0x21, 0x00


	//----- nvinfo : EIATTR_KPARAM_INFO
	.align		4
.L_159:
        /*0018*/ 	.byte	0x04, 0x17
        /*001a*/ 	.short	(.L_161 - .L_160)
.L_160:
        /*001c*/ 	.word	0x00000000
        /*0020*/ 	.short	0x0005
        /*0022*/ 	.short	0x0028
        /*0024*/ 	.byte	0x00, 0xf5, 0x21, 0x00


	//----- nvinfo : EIATTR_KPARAM_INFO
	.align		4
.L_161:
        /*0028*/ 	.byte	0x04, 0x17
        /*002a*/ 	.short	(.L_163 - .L_162)
.L_162:
        /*002c*/ 	.word	0x00000000
        /*0030*/ 	.short	0x0004
        /*0032*/ 	.short	0x0020
        /*0034*/ 	.byte	0x00, 0xf0, 0x11, 0x00


	//----- nvinfo : EIATTR_KPARAM_INFO
	.align		4
.L_163:
        /*0038*/ 	.byte	0x04, 0x17
        /*003a*/ 	.short	(.L_165 - .L_164)
.L_164:
        /*003c*/ 	.word	0x00000000
        /*0040*/ 	.short	0x0003
        /*0042*/ 	.short	0x0018
        /*0044*/ 	.byte	0x00, 0xf5, 0x21, 0x00


	//----- nvinfo : EIATTR_KPARAM_INFO
	.align		4
.L_165:
        /*0048*/ 	.byte	0x04, 0x17
        /*004a*/ 	.short	(.L_167 - .L_166)
.L_166:
        /*004c*/ 	.word	0x00000000
        /*0050*/ 	.short	0x0002
        /*0052*/ 	.short	0x0010
        /*0054*/ 	.byte	0x00, 0xf5, 0x21, 0x00


	//----- nvinfo : EIATTR_KPARAM_INFO
	.align		4
.L_167:
        /*0058*/ 	.byte	0x04, 0x17
        /*005a*/ 	.short	(.L_169 - .L_168)
.L_168:
        /*005c*/ 	.word	0x00000000
        /*0060*/ 	.short	0x0001
        /*0062*/ 	.short	0x0008
        /*0064*/ 	.byte	0x00, 0xf5, 0x21, 0x00


	//----- nvinfo : EIATTR_KPARAM_INFO
	.align		4
.L_169:
        /*0068*/ 	.byte	0x04, 0x17
        /*006a*/ 	.short	(.L_171 - .L_170)
.L_170:
        /*006c*/ 	.word	0x00000000
        /*0070*/ 	.short	0x0000
        /*0072*/ 	.short	0x0000
        /*0074*/ 	.byte	0x00, 0xf5, 0x21, 0x00


	//----- nvinfo : EIATTR_SPARSE_MMA_MASK
	.align		4
.L_171:
        /*0078*/ 	.byte	0x03, 0x50
        /*007a*/ 	.short	0x0000


	//----- nvinfo : EIATTR_MAXREG_COUNT
	.align		4
        /*007c*/ 	.byte	0x03, 0x1b
        /*007e*/ 	.short	0x00ff


	//----- nvinfo : EIATTR_MERCURY_ISA_VERSION
	.align		4
        /*0080*/ 	.byte	0x03, 0x5f
        /*0082*/ 	.short	0x0101


	//----- nvinfo : EIATTR_VRC_CTA_INIT_COUNT
	.align		4
        /*0084*/ 	.byte	0x02, 0x4a
	.zero		1
	.zero		1


	//----- nvinfo : EIATTR_EXIT_INSTR_OFFSETS
	.align		4
        /*0088*/ 	.byte	0x04, 0x1c
        /*008a*/ 	.short	(.L_173 - .L_172)


	//   ....[0]....
.L_172:
        /*008c*/ 	.word	0x000000d0


	//   ....[1]....
        /*0090*/ 	.word	0x00000450


	//   ....[2]....
        /*0094*/ 	.word	0x00000690


	//----- nvinfo : EIATTR_CRS_STACK_SIZE
	.align		4
.L_173:
        /*0098*/ 	.byte	0x04, 0x1e
        /*009a*/ 	.short	(.L_175 - .L_174)
.L_174:
        /*009c*/ 	.word	0x00000000


	//----- nvinfo : EIATTR_CBANK_PARAM_SIZE
	.align		4
.L_175:
        /*00a0*/ 	.byte	0x03, 0x19
        /*00a2*/ 	.short	0x0038


	//----- nvinfo : EIATTR_PARAM_CBANK
	.align		4
        /*00a4*/ 	.byte	0x04, 0x0a
        /*00a6*/ 	.short	(.L_177 - .L_176)
	.align		4
.L_176:
        /*00a8*/ 	.word	index@(.nv.constant0._Z24format_nlist_fill_a_se_rPKfPKiS2_S2_fPyPi)
        /*00ac*/ 	.short	0x0380
        /*00ae*/ 	.short	0x0038


	//----- nvinfo : EIATTR_SW_WAR
	.align		4
.L_177:
        /*00b0*/ 	.byte	0x04, 0x36
        /*00b2*/ 	.short	(.L_179 - .L_178)
.L_178:
        /*00b4*/ 	.word	0x00000008
.L_179:


//--------------------- .nv.info._Z14get_i_idx_se_riPKiPi --------------------------
	.section	.nv.info._Z14get_i_idx_se_riPKiPi,"",@"SHT_CUDA_INFO"
	.sectionflags	@""
	.align	4


	//----- nvinfo : EIATTR_CUDA_API_VERSION
	.align		4
        /*0000*/ 	.byte	0x04, 0x37
        /*0002*/ 	.short	(.L_181 - .L_180)
.L_180:
        /*0004*/ 	.word	0x00000082


	//----- nvinfo : EIATTR_KPARAM_INFO
	.align		4
.L_181:
        /*0008*/ 	.byte	0x04, 0x17
        /*000a*/ 	.short	(.L_183 - .L_182)
.L_182:
        /*000c*/ 	.word	0x00000000
        /*0010*/ 	.short	0x0002
        /*0012*/ 	.short	0x0010
        /*0014*/ 	.byte	0x00, 0xf5, 0x21, 0x00


	//----- nvinfo : EIATTR_KPARAM_INFO
	.align		4
.L_183:
        /*0018*/ 	.byte	0x04, 0x17
        /*001a*/ 	.short	(.L_185 - .L_184)
.L_184:
        /*001c*/ 	.word	0x00000000
        /*0020*/ 	.short	0x0001
        /*0022*/ 	.short	0x0008
        /*0024*/ 	.byte	0x00, 0xf5, 0x21, 0x00


	//----- nvinfo : EIATTR_KPARAM_INFO
	.align		4
.L_185:
        /*0028*/ 	.byte	0x04, 0x17
        /*002a*/ 	.short	(.L_187 - .L_186)
.L_186:
        /*002c*/ 	.word	0x00000000
        /*0030*/ 	.short	0x0000
        /*0032*/ 	.short	0x0000
        /*0034*/ 	.byte	0x00, 0xf0, 0x11, 0x00


	//----- nvinfo : EIATTR_SPARSE_MMA_MASK
	.align		4
.L_187:
        /*0038*/ 	.byte	0x03, 0x50
        /*003a*/ 	.short	0x0000


	//----- nvinfo : EIATTR_MAXREG_COUNT
	.align		4
        /*003c*/ 	.byte	0x03, 0x1b
        /*003e*/ 	.short	0x00ff


	//----- nvinfo : EIATTR_MERCURY_ISA_VERSION
	.align		4
        /*0040*/ 	.byte	0x03, 0x5f
        /*0042*/ 	.short	0x0101


	//----- nvinfo : EIATTR_VRC_CTA_INIT_COUNT
	.align		4
        /*0044*/ 	.byte	0x02, 0x4a
	.zero		1
	.zero		1


	//----- nvinfo : EIATTR_EXIT_INSTR_OFFSETS
	.align		4
        /*0048*/ 	.byte	0x04, 0x1c
        /*004a*/ 	.short	(.L_189 - .L_188)


	//   ....[0]....
.L_188:
        /*004c*/ 	.word	0x00000070


	//   ....[1]....
        /*0050*/ 	.word	0x000000f0


	//----- nvinfo : EIATTR_CBANK_PARAM_SIZE
	.align		4
.L_189:
        /*0054*/ 	.byte	0x03, 0x19
        /*0056*/ 	.short	0x0018


	//----- nvinfo : EIATTR_PARAM_CBANK
	.align		4
        /*0058*/ 	.byte	0x04, 0x0a
        /*005a*/ 	.short	(.L_191 - .L_190)
	.align		4
.L_190:
        /*005c*/ 	.word	index@(.nv.constant0._Z14get_i_idx_se_riPKiPi)
        /*0060*/ 	.short	0x0380
        /*0062*/ 	.short	0x0018


	//----- nvinfo : EIATTR_SW_WAR
	.align		4
.L_191:
        /*0064*/ 	.byte	0x04, 0x36
        /*0066*/ 	.short	(.L_193 - .L_192)
.L_192:
        /*0068*/ 	.word	0x00000008
.L_193:


//--------------------- .nv.callgraph             --------------------------
	.section	.nv.callgraph,"",@"SHT_CUDA_CALLGRAPH"
	.align	4
	.sectionentsize	8
	.align		4
        /*0000*/ 	.word	0x00000000
	.align		4
        /*0004*/ 	.word	0xffffffff
	.align		4
        /*0008*/ 	.word	0x00000000
	.align		4
        /*000c*/ 	.word	0xfffffffe
	.align		4
        /*0010*/ 	.word	0x00000000
	.align		4
        /*0014*/ 	.word	0xfffffffd
	.align		4
        /*0018*/ 	.word	0x00000000
	.align		4
        /*001c*/ 	.word	0xfffffffc


//--------------------- .nv.constant4             --------------------------
	.section	.nv.constant4,"a",@progbits
	.align	8
	.align		8
.nv.constant4:
        /*0000*/ 	.dword	_ZN34_INTERNAL_4dc4ceff_4_k_cu_a8cd53c04cuda3std3__45__cpo5beginE
	.align		8
        /*0008*/ 	.dword	_ZN34_INTERNAL_4dc4ceff_4_k_cu_a8cd53c04cuda3std3__45__cpo3endE
	.align		8
        /*0010*/ 	.dword	_ZN34_INTERNAL_4dc4ceff_4_k_cu_a8cd53c04cuda3std3__45__cpo6cbeginE
	.align		8
        /*0018*/ 	.dword	_ZN34_INTERNAL_4dc4ceff_4_k_cu_a8cd53c04cuda3std3__45__cpo4cendE
	.align		8
        /*0020*/ 	.dword	_ZN34_INTERNAL_4dc4ceff_4_k_cu_a8cd53c04cuda3std3__45__cpo6rbeginE
	.align		8
        /*0028*/ 	.dword	_ZN34_INTERNAL_4dc4ceff_4_k_cu_a8cd53c04cuda3std3__45__cpo4rendE
	.align		8
        /*0030*/ 	.dword	_ZN34_INTERNAL_4dc4ceff_4_k_cu_a8cd53c04cuda3std3__45__cpo7crbeginE
	.align		8
        /*0038*/ 	.dword	_ZN34_INTERNAL_4dc4ceff_4_k_cu_a8cd53c04cuda3std3__45__cpo5crendE
	.align		8
        /*0040*/ 	.dword	_ZN34_INTERNAL_4dc4ceff_4_k_cu_a8cd53c04cuda3std3__436_GLOBAL__N__4dc4ceff_4_k_cu_a8cd53c06ignoreE
	.align		8
        /*0048*/ 	.dword	_ZN34_INTERNAL_4dc4ceff_4_k_cu_a8cd53c04cuda3std3__419piecewise_constructE
	.align		8
        /*0050*/ 	.dword	_ZN34_INTERNAL_4dc4ceff_4_k_cu_a8cd53c04cuda3std3__48in_placeE
	.align		8
        /*0058*/ 	.dword	_ZN34_INTERNAL_4dc4ceff_4_k_cu_a8cd53c04cuda3std3__420unreachable_sentinelE
	.align		8
        /*0060*/ 	.dword	_ZN34_INTERNAL_4dc4ceff_4_k_cu_a8cd53c04cuda3std6ranges3__45__cpo4swapE
	.align		8
        /*0068*/ 	.dword	_ZN34_INTERNAL_4dc4ceff_4_k_cu_a8cd53c04cuda3std6ranges3__45__cpo9iter_moveE
	.align		8
        /*0070*/ 	.dword	_ZN34_INTERNAL_4dc4ceff_4_k_cu_a8cd53c04cuda3std6ranges3__45__cpo5beginE
	.align		8
        /*0078*/ 	.dword	_ZN34_INTERNAL_4dc4ceff_4_k_cu_a8cd53c04cuda3std6ranges3__45__cpo3endE
	.align		8
        /*0080*/ 	.dword	_ZN34_INTERNAL_4dc4ceff_4_k_cu_a8cd53c04cuda3std6ranges3__45__cpo6cbeginE
	.align		8
        /*0088*/ 	.dword	_ZN34_INTERNAL_4dc4ceff_4_k_cu_a8cd53c04cuda3std6ranges3__45__cpo4cendE
	.align		8
        /*0090*/ 	.dword	_ZN34_INTERNAL_4dc4ceff_4_k_cu_a8cd53c04cuda3std6ranges3__45__cpo7advanceE
	.align		8
        /*0098*/ 	.dword	_ZN34_INTERNAL_4dc4ceff_4_k_cu_a8cd53c04cuda3std6ranges3__45__cpo9iter_swapE
	.align		8
        /*00a0*/ 	.dword	_ZN34_INTERNAL_4dc4ceff_4_k_cu_a8cd53c04cuda3std6ranges3__45__cpo4nextE
	.align		8
        /*00a8*/ 	.dword	_ZN34_INTERNAL_4dc4ceff_4_k_cu_a8cd53c04cuda3std6ranges3__45__cpo4prevE
	.align		8
        /*00b0*/ 	.dword	_ZN34_INTERNAL_4dc4ceff_4_k_cu_a8cd53c04cuda3std6ranges3__45__cpo4dataE
	.align		8
        /*00b8*/ 	.dword	_ZN34_INTERNAL_4dc4ceff_4_k_cu_a8cd53c04cuda3std6ranges3__45__cpo5cdataE
	.align		8
        /*00c0*/ 	.dword	_ZN34_INTERNAL_4dc4ceff_4_k_cu_a8cd53c04cuda3std6ranges3__45__cpo4sizeE
	.align		8
        /*00c8*/ 	.dword	_ZN34_INTERNAL_4dc4ceff_4_k_cu_a8cd53c04cuda3std6ranges3__45__cpo5ssizeE
	.align		8
        /*00d0*/ 	.dword	_ZN34_INTERNAL_4dc4ceff_4_k_cu_a8cd53c04cuda3std6ranges3__45__cpo8distanceE
	.align		8
        /*00d8*/ 	.dword	_ZN34_INTERNAL_4dc4ceff_4_k_cu_a8cd53c06thrust24THRUST_300001_SM_1000_NS6system6detail10sequential3seqE


//--------------------- .text._Z15BlockSortKernelIyLi64ELi4EEvPT_S1_ --------------------------
	.section	.text._Z15BlockSortKernelIyLi64ELi4EEvPT_S1_,"ax",@progbits
	.align	128
        .global         _Z15BlockSortKernelIyLi64ELi4EEvPT_S1_
        .type           _Z15BlockSortKernelIyLi64ELi4EEvPT_S1_,@function
        .size           _Z15BlockSortKernelIyLi64ELi4EEvPT_S1_,(.L_x_79 - _Z15BlockSortKernelIyLi64ELi4EEvPT_S1_)
        .other          _Z15BlockSortKernelIyLi64ELi4EEvPT_S1_,@"STO_CUDA_ENTRY STV_DEFAULT"
_Z15BlockSortKernelIyLi64ELi4EEvPT_S1_:
.text._Z15BlockSortKernelIyLi64ELi4EEvPT_S1_:
[----:B------:R-:W-:Y:S01]  /*0000*/  LDC R1, c[0x0][0x37c] ;  /* 0x0000df00ff017b82 */ /* 0x000fe20000000800 */
[----:B------:R-:W0:Y:S07]  /*0010*/  S2R R0, SR_TID.X ;  /* 0x0000000000007919 */ /* 0x000e2e0000002100 */
[----:B------:R-:W1:Y:S01]  /*0020*/  S2UR UR5, SR_CTAID.X ;  /* 0x00000000000579c3 */ /* 0x000e620000002500 */
[----:B------:R-:W2:Y:S01]  /*0030*/  LDCU.64 UR6, c[0x0][0x380] ;  /* 0x00007000ff0677ac */ /* 0x000ea20008000a00 */
[----:B------:R-:W3:Y:S01]  /*0040*/  LDCU.64 UR10, c[0x0][0x358] ;  /* 0x00006b00ff0a77ac */ /* 0x000ee20008000a00 */
[----:B-1----:R-:W-:-:S04]  /*0050*/  USHF.L.U32 UR5, UR5, 0x8, URZ ;  /* 0x0000000805057899 */ /* 0x002fc800080006ff */
[----:B------:R-:W-:Y:S01]  /*0060*/  USHF.R.S32.HI UR9, URZ, 0x1f, UR5 ;  /* 0x0000001fff097899 */ /* 0x000fe20008011405 */
[----:B0-----:R-:W-:-:S05]  /*0070*/  IMAD.SHL.U32 R12, R0, 0x4, RZ ;  /* 0x00000004000c7824 */ /* 0x001fca00078e00ff */
[----:B------:R-:W-:-:S04]  /*0080*/  LOP3.LUT R5, R12, 0xf80, RZ, 0xc0, !PT ;  /* 0x00000f800c057812 */ /* 0x000fc800078ec0ff */
[----:B------:R-:W-:-:S04]  /*0090*/  LOP3.LUT R2, R5, 0x1f, R0, 0xf8, !PT ;  /* 0x0000001f05027812 */ /* 0x000fc800078ef800 */
[----:B------:R-:W-:-:S05]  /*00a0*/  IADD3 R3, P0, PT, R2, UR5, RZ ;  /* 0x0000000502037c10 */ /* 0x000fca000ff1e0ff */
[----:B------:R-:W-:Y:S01]  /*00b0*/  IMAD.X R4, RZ, RZ, UR9, P0 ;  /* 0x00000009ff047e24 */ /* 0x000fe200080e06ff */
[----:B--2---:R-:W-:-:S04]  /*00c0*/  LEA R2, P0, R3, UR6, 0x3 ;  /* 0x0000000603027c11 */ /* 0x004fc8000f8018ff */
[----:B------:R-:W-:-:S05]  /*00d0*/  LEA.HI.X R3, R3, UR7, R4, 0x3, P0 ;  /* 0x0000000703037c11 */ /* 0x000fca00080f1c04 */
[----:B---3--:R-:W2:Y:S04]  /*00e0*/  LDG.E.64 R14, desc[UR10][R2.64] ;  /* 0x0000000a020e7981 */ /* 0x008ea8000c1e1b00 */
[----:B------:R-:W3:Y:S04]  /*00f0*/  LDG.E.64 R16, desc[UR10][R2.64+0x100] ;  /* 0x0001000a02107981 */ /* 0x000ee8000c1e1b00 */
[----:B------:R-:W4:Y:S04]  /*0100*/  LDG.E.64 R18, desc[UR10][R2.64+0x200] ;  /* 0x0002000a02127981 */ /* 0x000f28000c1e1b00 */
[----:B------:R0:W5:Y:S01]  /*0110*/  LDG.E.64 R20, desc[UR10][R2.64+0x300] ;  /* 0x0003000a02147981 */ /* 0x000162000c1e1b00 */
[----:B------:R-:W1:Y:S01]  /*0120*/  S2UR UR6, SR_CgaCtaId ;  /* 0x00000000000679c3 */ /* 0x000e620000008800 */
[----:B------:R-:W-:Y:S01]  /*0130*/  UMOV UR4, 0x400 ;  /* 0x0000040000047882 */ /* 0x000fe20000000000 */
[----:B------:R-:W-:Y:S01]  /*0140*/  ISETP.GT.U32.AND P2, PT, R0, 0x1f, PT ;  /* 0x0000001f0000780c */ /* 0x000fe20003f44070 */
[----:B------:R-:W0:Y:S01]  /*0150*/  S2R R22, SR_LANEID ;  /* 0x0000000000167919 */ /* 0x000e220000000000 */
[----:B-1----:R-:W-:-:S03]  /*0160*/  ULEA UR6, UR6, UR4, 0x18 ;  /* 0x0000000406067291 */ /* 0x002fc6000f8ec0ff */
[----:B------:R-:W-:-:S03]  /*0170*/  UMOV UR4, URZ ;  /* 0x000000ff00047c82 */ /* 0x000fc60008000000 */
[----:B------:R-:W-:Y:S02]  /*0180*/  VIADD R13, R12, UR6 ;  /* 0x000000060c0d7c36 */ /* 0x000fe40008000000 */
[----:B0-----:R-:W-:Y:S01]  /*0190*/  IMAD.IADD R5, R5, 0x1, R22 ;  /* 0x0000000105057824 */ /* 0x001fe200078e0216 */
[C---:B------:R-:W-:Y:S02]  /*01a0*/  ISETP.NE.AND P0, PT, R22.reuse, RZ, PT ;  /* 0x000000ff1600720c */ /* 0x040fe40003f05270 */
[----:B------:R-:W-:Y:S02]  /*01b0*/  ISETP.NE.AND P1, PT, R22, 0x1f, PT ;  /* 0x0000001f1600780c */ /* 0x000fe40003f25270 */
[----:B------:R-:W-:Y:S02]  /*01c0*/  LEA R23, R5, UR6, 0x3 ;  /* 0x0000000605177c11 */ /* 0x000fe4000f8e18ff */
[----:B------:R-:W-:-:S03]  /*01d0*/  ISETP.GT.U32.OR P3, PT, R0, 0x1f, P0 ;  /* 0x0000001f0000780c */ /* 0x000fc60000764470 */
[----:B------:R-:W-:Y:S01]  /*01e0*/  IMAD R2, R22, 0x18, R23 ;  /* 0x0000001816027824 */ /* 0x000fe200078e0217 */
[----:B--2---:R0:W-:Y:S04]  /*01f0*/  STS.64 [R23], R14 ;  /* 0x0000000e17007388 */ /* 0x0041e80000000a00 */
[----:B---3--:R1:W-:Y:S04]  /*0200*/  STS.64 [R23+0x100], R16 ;  /* 0x0001001017007388 */ /* 0x0083e80000000a00 */
[----:B----4-:R1:W-:Y:S04]  /*0210*/  STS.64 [R23+0x200], R18 ;  /* 0x0002001217007388 */ /* 0x0103e80000000a00 */
[----:B-----5:R1:W-:Y:S01]  /*0220*/  STS.64 [R23+0x300], R20 ;  /* 0x0003001417007388 */ /* 0x0203e20000000a00 */
[----:B------:R-:W-:-:S03]  /*0230*/  NOP ;  /* 0x0000000000007918 */ /* 0x000fc60000000000 */
[----:B------:R1:W2:Y:S01]  /*0240*/  LDS.128 R4, [R2] ;  /* 0x0000000002047984 */ /* 0x0002a20000000c00 */
[----:B0-----:R-:W-:-:S03]  /*0250*/  LEA R15, R0, UR6, 0x5 ;  /* 0x00000006000f7c11 */ /* 0x001fc6000f8e28ff */
[----:B------:R1:W0:Y:S01]  /*0260*/  LDS.128 R8, [R2+0x10] ;  /* 0x0000100002087984 */ /* 0x0002220000000c00 */
[----:B------:R-:W-:Y:S06]  /*0270*/  BAR.SYNC.DEFER_BLOCKING 0x0 ;  /* 0x0000000000007b1d */ /* 0x000fec0000010000 */
.L_x_1:
[----:B-12-4-:R-:W-:Y:S01]  /*0280*/  SHF.R.U64 R2, R4, UR4, R5 ;  /* 0x0000000404027c19 */ /* 0x016fe20008001205 */
[----:B------:R-:W-:Y:S01]  /*0290*/  STS [R12+UR6], RZ ;  /* 0x000000ff0c007988 */ /* 0x000fe20008000806 */
[----:B------:R-:W-:Y:S01]  /*02a0*/  IMAD R24, R0, 0x20, R13 ;  /* 0x0000002000187824 */ /* 0x000fe200078e020d */
[----:B------:R-:W1:Y:S01]  /*02b0*/  S2UR UR8, SR_CgaCtaId ;  /* 0x00000000000879c3 */ /* 0x000e620000008800 */
[----:B------:R-:W-:Y:S01]  /*02c0*/  LOP3.LUT R2, R2, 0xf, RZ, 0xc0, !PT ;  /* 0x0000000f02027812 */ /* 0x000fe200078ec0ff */
[----:B------:R-:W-:Y:S01]  /*02d0*/  STS [R12+UR6+0x100], RZ ;  /* 0x000100ff0c007988 */ /* 0x000fe20008000806 */
[----:B------:R-:W-:Y:S01]  /*02e0*/  UMOV UR7, 0x400 ;  /* 0x0000040000077882 */ /* 0x000fe20000000000 */
[----:B------:R-:W-:Y:S01]  /*02f0*/  SHF.R.U32.HI R36, RZ, 0x5, R0 ;  /* 0x00000005ff247819 */ /* 0x000fe20000011600 */
[----:B------:R-:W-:Y:S01]  /*0300*/  UISETP.GE.U32.AND UP0, UPT, UR4, 0x3c, UPT ;  /* 0x0000003c0400788c */ /* 0x000fe2000bf06070 */
[----:B---3--:R-:W-:Y:S01]  /*0310*/  IMAD.SHL.U32 R3, R2, 0x100, RZ ;  /* 0x0000010002037824 */ /* 0x008fe200078e00ff */
[----:B------:R-:W-:Y:S01]  /*0320*/  SHF.R.U32.HI R2, RZ, 0x2, R2 ;  /* 0x00000002ff027819 */ /* 0x000fe20000011602 */
[----:B------:R-:W-:Y:S03]  /*0330*/  STS [R12+UR6+0x200], RZ ;  /* 0x000200ff0c007988 */ /* 0x000fe60008000806 */
[----:B------:R-:W-:Y:S01]  /*0340*/  LOP3.LUT R14, R3, 0x700, RZ, 0xc0, !PT ;  /* 0x00000700030e7812 */ /* 0x000fe200078ec0ff */
[----:B------:R-:W-:Y:S01]  /*0350*/  STS [R12+UR6+0x300], RZ ;  /* 0x000300ff0c007988 */ /* 0x000fe20008000806 */
[----:B------:R-:W-:-:S03]  /*0360*/  LOP3.LUT R2, R2, 0x3ffffffe, RZ, 0xc0, !PT ;  /* 0x3ffffffe02027812 */ /* 0x000fc600078ec0ff */
[----:B------:R-:W-:Y:S01]  /*0370*/  STS [R12+UR6+0x400], RZ ;  /* 0x000400ff0c007988 */ /* 0x000fe20008000806 */
[----:B------:R-:W-:Y:S02]  /*0380*/  IADD3 R14, PT, PT, R2, R13, R14 ;  /* 0x0000000d020e7210 */ /* 0x000fe40007ffe00e */
[----:B------:R-:W-:Y:S01]  /*0390*/  SHF.R.U64 R2, R6, UR4, R7 ;  /* 0x0000000406027c19 */ /* 0x000fe20008001207 */
[----:B------:R-:W-:Y:S03]  /*03a0*/  STS [R12+UR6+0x500], RZ ;  /* 0x000500ff0c007988 */ /* 0x000fe60008000806 */
[----:B------:R-:W-:Y:S01]  /*03b0*/  LOP3.LUT R2, R2, 0xf, RZ, 0xc0, !PT ;  /* 0x0000000f02027812 */ /* 0x000fe200078ec0ff */
[----:B------:R-:W-:Y:S01]  /*03c0*/  STS [R12+UR6+0x600], RZ ;  /* 0x000600ff0c007988 */ /* 0x000fe20008000806 */
[----:B-1----:R-:W-:-:S03]  /*03d0*/  ULEA UR7, UR8, UR7, 0x18 ;  /* 0x0000000708077291 */ /* 0x002fc6000f8ec0ff */
[----:B------:R-:W-:Y:S01]  /*03e0*/  STS [R12+UR6+0x700], RZ ;  /* 0x000700ff0c007988 */ /* 0x000fe20008000806 */
[----:B------:R-:W-:Y:S01]  /*03f0*/  IMAD.SHL.U32 R3, R2, 0x100, RZ ;  /* 0x0000010002037824 */ /* 0x000fe200078e00ff */
[----:B------:R-:W-:Y:S02]  /*0400*/  SHF.R.U32.HI R2, RZ, 0x2, R2 ;  /* 0x00000002ff027819 */ /* 0x000fe40000011602 */
[----:B------:R-:W-:Y:S02]  /*0410*/  STS [R12+UR6+0x800], RZ ;  /* 0x000800ff0c007988 */ /* 0x000fe40008000806 */
[----:B------:R-:W-:Y:S02]  /*0420*/  LOP3.LUT R18, R3, 0x700, RZ, 0xc0, !PT ;  /* 0x0000070003127812 */ /* 0x000fe400078ec0ff */
[----:B------:R-:W1:Y:S01]  /*0430*/  LDS.U16 R16, [R14] ;  /* 0x000000000e107984 */ /* 0x000e620000000400 */
[----:B------:R-:W-:-:S04]  /*0440*/  LOP3.LUT R2, R2, 0x3ffffffe, RZ, 0xc0, !PT ;  /* 0x3ffffffe02027812 */ /* 0x000fc800078ec0ff */
[----:B------:R-:W-:Y:S02]  /*0450*/  IADD3 R18, PT, PT, R2, R13, R18 ;  /* 0x0000000d02127210 */ /* 0x000fe40007ffe012 */
[----:B0-----:R-:W-:-:S04]  /*0460*/  SHF.R.U64 R2, R8, UR4, R9 ;  /* 0x0000000408027c19 */ /* 0x001fc80008001209 */
[----:B------:R-:W-:-:S05]  /*0470*/  LOP3.LUT R2, R2, 0xf, RZ, 0xc0, !PT ;  /* 0x0000000f02027812 */ /* 0x000fca00078ec0ff */
[----:B------:R-:W-:Y:S01]  /*0480*/  IMAD.SHL.U32 R20, R2, 0x100, RZ ;  /* 0x0000010002147824 */ /* 0x000fe200078e00ff */
[----:B------:R-:W-:-:S04]  /*0490*/  SHF.R.U32.HI R2, RZ, 0x2, R2 ;  /* 0x00000002ff027819 */ /* 0x000fc80000011602 */
[----:B------:R-:W-:Y:S02]  /*04a0*/  LOP3.LUT R20, R20, 0x700, RZ, 0xc0, !PT ;  /* 0x0000070014147812 */ /* 0x000fe400078ec0ff */
[----:B------:R-:W-:-:S04]  /*04b0*/  LOP3.LUT R2, R2, 0x3ffffffe, RZ, 0xc0, !PT ;  /* 0x3ffffffe02027812 */ /* 0x000fc800078ec0ff */
[----:B------:R-:W-:Y:S02]  /*04c0*/  IADD3 R20, PT, PT, R2, R13, R20 ;  /* 0x0000000d02147210 */ /* 0x000fe40007ffe014 */
[----:B------:R-:W-:-:S04]  /*04d0*/  SHF.R.U64 R2, R10, UR4, R11 ;  /* 0x000000040a027c19 */ /* 0x000fc8000800120b */
[----:B------:R-:W-:Y:S01]  /*04e0*/  LOP3.LUT R2, R2, 0xf, RZ, 0xc0, !PT ;  /* 0x0000000f02027812 */ /* 0x000fe200078ec0ff */
[----:B-1----:R-:W-:-:S05]  /*04f0*/  VIADD R3, R16, 0x1 ;  /* 0x0000000110037836 */ /* 0x002fca0000000000 */
[----:B------:R0:W-:Y:S04]  /*0500*/  STS.U16 [R14], R3 ;  /* 0x000000030e007388 */ /* 0x0001e80000000400 */
[----:B------:R-:W1:Y:S01]  /*0510*/  LDS.U16 R19, [R18] ;  /* 0x0000000012137984 */ /* 0x000e620000000400 */
[----:B0-----:R-:W-:Y:S01]  /*0520*/  IMAD.SHL.U32 R3, R2, 0x100, RZ ;  /* 0x0000010002037824 */ /* 0x001fe200078e00ff */
[----:B------:R-:W-:-:S04]  /*0530*/  SHF.R.U32.HI R2, RZ, 0x2, R2 ;  /* 0x00000002ff027819 */ /* 0x000fc80000011602 */
[----:B------:R-:W-:Y:S02]  /*0540*/  LOP3.LUT R22, R3, 0x700, RZ, 0xc0, !PT ;  /* 0x0000070003167812 */ /* 0x000fe400078ec0ff */
[----:B------:R-:W-:-:S04]  /*0550*/  LOP3.LUT R2, R2, 0x3ffffffe, RZ, 0xc0, !PT ;  /* 0x3ffffffe02027812 */ /* 0x000fc800078ec0ff */
[----:B------:R-:W-:Y:S01]  /*0560*/  IADD3 R22, PT, PT, R2, R13, R22 ;  /* 0x0000000d02167210 */ /* 0x000fe20007ffe016 */
[----:B-1----:R-:W-:-:S05]  /*0570*/  VIADD R23, R19, 0x1 ;  /* 0x0000000113177836 */ /* 0x002fca0000000000 */
[----:B------:R-:W-:Y:S04]  /*0580*/  STS.U16 [R18], R23 ;  /* 0x0000001712007388 */ /* 0x000fe80000000400 */
[----:B------:R-:W0:Y:S02]  /*0590*/  LDS.U16 R21, [R20] ;  /* 0x0000000014157984 */ /* 0x000e240000000400 */
[----:B0-----:R-:W-:-:S05]  /*05a0*/  VIADD R3, R21, 0x1 ;  /* 0x0000000115037836 */ /* 0x001fca0000000000 */
[----:B------:R-:W-:Y:S04]  /*05b0*/  STS.U16 [R20], R3 ;  /* 0x0000000314007388 */ /* 0x000fe80000000400 */
[----:B------:R-:W0:Y:S02]  /*05c0*/  LDS.U16 R23, [R22] ;  /* 0x0000000016177984 */ /* 0x000e240000000400 */
[----:B0-----:R-:W-:-:S05]  /*05d0*/  VIADD R27, R23, 0x1 ;  /* 0x00000001171b7836 */ /* 0x001fca0000000000 */
[----:B------:R-:W-:Y:S01]  /*05e0*/  STS.U16 [R22], R27 ;  /* 0x0000001b16007388 */ /* 0x000fe20000000400 */
[----:B------:R-:W-:Y:S06]  /*05f0*/  BAR.SYNC.DEFER_BLOCKING 0x0 ;  /* 0x0000000000007b1d */ /* 0x000fec0000010000 */
[----:B------:R-:W-:Y:S04]  /*0600*/  LDS R25, [R24] ;  /* 0x0000000018197984 */ /* 0x000fe80000000800 */
[----:B------:R-:W0:Y:S04]  /*0610*/  LDS R26, [R24+0x4] ;  /* 0x00000400181a7984 */ /* 0x000e280000000800 */
[----:B------:R-:W1:Y:S04]  /*0620*/  LDS R29, [R24+0x8] ;  /* 0x00000800181d7984 */ /* 0x000e680000000800 */
[----:B------:R-:W2:Y:S04]  /*0630*/  LDS R28, [R24+0xc] ;  /* 0x00000c00181c7984 */ /* 0x000ea80000000800 */
[----:B------:R-:W3:Y:S04]  /*0640*/  LDS R31, [R24+0x10] ;  /* 0x00001000181f7984 */ /* 0x000ee80000000800 */
[----:B------:R-:W4:Y:S04]  /*0650*/  LDS R30, [R24+0x14] ;  /* 0x00001400181e7984 */ /* 0x000f280000000800 */
[----:B------:R-:W5:Y:S04]  /*0660*/  LDS R3, [R24+0x18] ;  /* 0x0000180018037984 */ /* 0x000f680000000800 */
[----:B------:R-:W5:Y:S04]  /*0670*/  LDS R32, [R24+0x1c] ;  /* 0x00001c0018207984 */ /* 0x000f680000000800 */
[----:B------:R-:W5:Y:S01]  /*0680*/  LDS R2, [R24+0x20] ;  /* 0x0000200018027984 */ /* 0x000f620000000800 */
[----:B0-----:R-:W-:-:S04]  /*0690*/  IMAD.IADD R26, R25, 0x1, R26 ;  /* 0x00000001191a7824 */ /* 0x001fc800078e021a */
[----:B-1----:R-:W-:-:S04]  /*06a0*/  IMAD.IADD R27, R29, 0x1, R26 ;  /* 0x000000011d1b7824 */ /* 0x002fc800078e021a */
[----:B--2---:R-:W-:-:S04]  /*06b0*/  IMAD.IADD R28, R28, 0x1, R27 ;  /* 0x000000011c1c7824 */ /* 0x004fc800078e021b */
[----:B---3--:R-:W-:-:S04]  /*06c0*/  IMAD.IADD R29, R31, 0x1, R28 ;  /* 0x000000011f1d7824 */ /* 0x008fc800078e021c */
[----:B----4-:R-:W-:-:S04]  /*06d0*/  IMAD.IADD R30, R30, 0x1, R29 ;  /* 0x000000011e1e7824 */ /* 0x010fc800078e021d */
[----:B-----5:R-:W-:-:S04]  /*06e0*/  IMAD.IADD R31, R3, 0x1, R30 ;  /* 0x00000001031f7824 */ /* 0x020fc800078e021e */
[----:B------:R-:W-:-:S04]  /*06f0*/  IMAD.IADD R33, R32, 0x1, R31 ;  /* 0x0000000120217824 */ /* 0x000fc800078e021f */
[----:B------:R-:W-:-:S05]  /*0700*/  IMAD.IADD R32, R2, 0x1, R33 ;  /* 0x0000000102207824 */ /* 0x000fca00078e0221 */
[----:B------:R-:W0:Y:S02]  /*0710*/  SHFL.UP P4, R3, R32, 0x1, RZ ;  /* 0x0420000020037989 */ /* 0x000e2400000800ff */
[----:B0-----:R-:W-:-:S05]  /*0720*/  @P4 IMAD.IADD R3, R32, 0x1, R3 ;  /* 0x0000000120034824 */ /* 0x001fca00078e0203 */
[----:B------:R-:W0:Y:S02]  /*0730*/  SHFL.UP P4, R2, R3, 0x2, RZ ;  /* 0x0440000003027989 */ /* 0x000e2400000800ff */
[----:B0-----:R-:W-:-:S05]  /*0740*/  @P4 IMAD.IADD R2, R3, 0x1, R2 ;  /* 0x0000000103024824 */ /* 0x001fca00078e0202 */
[----:B------:R-:W0:Y:S02]  /*0750*/  SHFL.UP P4, R35, R2, 0x4, RZ ;  /* 0x0480000002237989 */ /* 0x000e2400000800ff */
[----:B0-----:R-:W-:-:S05]  /*0760*/  @P4 IMAD.IADD R35, R2, 0x1, R35 ;  /* 0x0000000102234824 */ /* 0x001fca00078e0223 */
[----:B------:R-:W0:Y:S02]  /*0770*/  SHFL.UP P4, R34, R35, 0x8, RZ ;  /* 0x0500000023227989 */ /* 0x000e2400000800ff */
[----:B0-----:R-:W-:-:S05]  /*0780*/  @P4 IMAD.IADD R34, R35, 0x1, R34 ;  /* 0x0000000123224824 */ /* 0x001fca00078e0222 */
[----:B------:R-:W0:Y:S02]  /*0790*/  SHFL.UP P4, R37, R34, 0x10, RZ ;  /* 0x0600000022257989 */ /* 0x000e2400000800ff */
[----:B0-----:R-:W-:Y:S01]  /*07a0*/  @P4 IMAD.IADD R37, R34, 0x1, R37 ;  /* 0x0000000122254824 */ /* 0x001fe200078e0225 */
[C---:B------:R-:W-:Y:S02]  /*07b0*/  ISETP.NE.AND P4, PT, R36.reuse, 0x1, PT ;  /* 0x000000012400780c */ /* 0x040fe40003f85270 */
[----:B------:R-:W-:Y:S01]  /*07c0*/  @!P1 LEA R36, R36, UR7, 0x2 ;  /* 0x0000000724249c11 */ /* 0x000fe2000f8e10ff */
[----:B------:R-:W-:-:S04]  /*07d0*/  IMAD.IADD R32, R37, 0x1, -R32 ;  /* 0x0000000125207824 */ /* 0x000fc800078e0a20 */
[----:B------:R-:W-:Y:S01]  /*07e0*/  @!P1 STS [R36+0x900], R37 ;  /* 0x0009002524009388 */ /* 0x000fe20000000800 */
[----:B------:R-:W-:Y:S06]  /*07f0*/  BAR.SYNC.DEFER_BLOCKING 0x0 ;  /* 0x0000000000007b1d */ /* 0x000fec0000010000 */
[----:B------:R-:W0:Y:S02]  /*0800*/  LDS.64 R2, [UR7+0x900] ;  /* 0x00090007ff027984 */ /* 0x000e240008000a00 */
[C---:B0-----:R-:W-:Y:S01]  /*0810*/  SEL R17, R2.reuse, R17, !P4 ;  /* 0x0000001102117207 */ /* 0x041fe20006000000 */
[----:B------:R-:W-:Y:S01]  /*0820*/  IMAD.IADD R3, R2, 0x1, R3 ;  /* 0x0000000102037824 */ /* 0x000fe200078e0203 */
[----:B------:R-:W-:-:S02]  /*0830*/  SEL R2, R32, RZ, P0 ;  /* 0x000000ff20027207 */ /* 0x000fc40000000000 */
[----:B------:R-:W-:-:S03]  /*0840*/  ISETP.NE.AND P4, PT, R0, RZ, PT ;  /* 0x000000ff0000720c */ /* 0x000fc60003f85270 */
[----:B------:R-:W-:Y:S02]  /*0850*/  @P2 IMAD.IADD R32, R17, 0x1, R2 ;  /* 0x0000000111202824 */ /* 0x000fe400078e0202 */
[----:B------:R-:W-:-:S05]  /*0860*/  @!P3 IMAD.U32 R32, R3, 0x10000, RZ ;  /* 0x000100000320b824 */ /* 0x000fca00078e00ff */
[----:B------:R-:W-:Y:S01]  /*0870*/  @!P3 STS [UR7+0x90c], R32 ;  /* 0x00090c20ff00b988 */ /* 0x000fe20008000807 */
[----:B------:R-:W-:Y:S06]  /*0880*/  BAR.SYNC.DEFER_BLOCKING 0x0 ;  /* 0x0000000000007b1d */ /* 0x000fec0000010000 */
[----:B------:R-:W0:Y:S02]  /*0890*/  LDS R2, [UR7+0x90c] ;  /* 0x00090c07ff027984 */ /* 0x000e240008000800 */
[----:B0-----:R-:W-:-:S05]  /*08a0*/  SEL R3, R2, RZ, P4 ;  /* 0x000000ff02037207 */ /* 0x001fca0002000000 */
[----:B------:R-:W-:-:S04]  /*08b0*/  IMAD.IADD R2, R3, 0x1, R32 ;  /* 0x0000000103027824 */ /* 0x000fc800078e0220 */
[--C-:B------:R-:W-:Y:S01]  /*08c0*/  IMAD.IADD R25, R25, 0x1, R2.reuse ;  /* 0x0000000119197824 */ /* 0x100fe200078e0202 */
[----:B------:R-:W-:Y:S01]  /*08d0*/  STS [R24], R2 ;  /* 0x0000000218007388 */ /* 0x000fe20000000800 */
[--C-:B------:R-:W-:Y:S02]  /*08e0*/  IMAD.IADD R3, R26, 0x1, R2.reuse ;  /* 0x000000011a037824 */ /* 0x100fe400078e0202 */
[--C-:B------:R-:W-:Y:S01]  /*08f0*/  IMAD.IADD R27, R27, 0x1, R2.reuse ;  /* 0x000000011b1b7824 */ /* 0x100fe200078e0202 */
[----:B------:R-:W-:Y:S01]  /*0900*/  STS [R24+0x4], R25 ;  /* 0x0000041918007388 */ /* 0x000fe20000000800 */
[--C-:B------:R-:W-:Y:S02]  /*0910*/  IMAD.IADD R35, R28, 0x1, R2.reuse ;  /* 0x000000011c237824 */ /* 0x100fe400078e0202 */
[--C-:B------:R-:W-:Y:S01]  /*0920*/  IMAD.IADD R29, R29, 0x1, R2.reuse ;  /* 0x000000011d1d7824 */ /* 0x100fe200078e0202 */
[----:B------:R-:W-:Y:S01]  /*0930*/  STS [R24+0x8], R3 ;  /* 0x0000080318007388 */ /* 0x000fe20000000800 */
[----:B------:R-:W-:-:S02]  /*0940*/  IMAD.IADD R37, R30, 0x1, R2 ;  /* 0x000000011e257824 */ /* 0x000fc400078e0202 */
[--C-:B------:R-:W-:Y:S01]  /*0950*/  IMAD.IADD R31, R31, 0x1, R2.reuse ;  /* 0x000000011f1f7824 */ /* 0x100fe200078e0202 */
[----:B------:R-:W-:Y:S01]  /*0960*/  STS [R24+0xc], R27 ;  /* 0x00000c1b18007388 */ /* 0x000fe20000000800 */
[----:B------:R-:W-:-:S03]  /*0970*/  IMAD.IADD R33, R33, 0x1, R2 ;  /* 0x0000000121217824 */ /* 0x000fc600078e0202 */
[----:B------:R-:W-:Y:S04]  /*0980*/  STS [R24+0x10], R35 ;  /* 0x0000102318007388 */ /* 0x000fe80000000800 */
[----:B------:R-:W-:Y:S04]  /*0990*/  STS [R24+0x14], R29 ;  /* 0x0000141d18007388 */ /* 0x000fe80000000800 */
[----:B------:R-:W-:Y:S04]  /*09a0*/  STS [R24+0x18], R37 ;  /* 0x0000182518007388 */ /* 0x000fe80000000800 */
[----:B------:R-:W-:Y:S04]  /*09b0*/  STS [R24+0x1c], R31 ;  /* 0x00001c1f18007388 */ /* 0x000fe80000000800 */
[----:B------:R-:W-:Y:S01]  /*09c0*/  STS [R24+0x20], R33 ;  /* 0x0000202118007388 */ /* 0x000fe20000000800 */
[----:B------:R-:W-:Y:S06]  /*09d0*/  BAR.SYNC.DEFER_BLOCKING 0x0 ;  /* 0x0000000000007b1d */ /* 0x000fec0000010000 */
[----:B------:R-:W0:Y:S04]  /*09e0*/  LDS.U16 R14, [R14] ;  /* 0x000000000e0e7984 */ /* 0x000e280000000400 */
[----:B------:R-:W1:Y:S04]  /*09f0*/  LDS.U16 R18, [R18] ;  /* 0x0000000012127984 */ /* 0x000e680000000400 */
[----:B------:R-:W2:Y:S04]  /*0a00*/  LDS.U16 R20, [R20] ;  /* 0x0000000014147984 */ /* 0x000ea80000000400 */
[----:B------:R-:W3:Y:S01]  /*0a10*/  LDS.U16 R22, [R22] ;  /* 0x0000000016167984 */ /* 0x000ee20000000400 */
[----:B0-----:R-:W-:-:S02]  /*0a20*/  IMAD.IADD R3, R16, 0x1, R14 ;  /* 0x0000000110037824 */ /* 0x001fc400078e020e */
[----:B-1----:R-:W-:Y:S02]  /*0a30*/  IMAD.IADD R19, R19, 0x1, R18 ;  /* 0x0000000113137824 */ /* 0x002fe400078e0212 */
[----:B--2---:R-:W-:Y:S02]  /*0a40*/  IMAD.IADD R21, R21, 0x1, R20 ;  /* 0x0000000115157824 */ /* 0x004fe400078e0214 */
[----:B---3--:R-:W-:Y:S01]  /*0a50*/  IMAD.IADD R23, R23, 0x1, R22 ;  /* 0x0000000117177824 */ /* 0x008fe200078e0216 */
[----:B------:R-:W-:Y:S06]  /*0a60*/  BAR.SYNC.DEFER_BLOCKING 0x0 ;  /* 0x0000000000007b1d */ /* 0x000fec0000010000 */
[----:B------:R-:W-:Y:S05]  /*0a70*/  BRA.U UP0, `(.L_x_0) ;  /* 0x0000000100387547 */ /* 0x000fea000b800000 */
[----:B------:R-:W-:Y:S01]  /*0a80*/  LEA R3, R3, UR7, 0x3 ;  /* 0x0000000703037c11 */ /* 0x000fe2000f8e18ff */
[----:B------:R-:W-:Y:S01]  /*0a90*/  UIADD3 UR4, UPT, UPT, UR4, 0x4, URZ ;  /* 0x0000000404047890 */ /* 0x000fe2000fffe0ff */
[----:B------:R-:W-:Y:S02]  /*0aa0*/  LEA R19, R19, UR7, 0x3 ;  /* 0x0000000713137c11 */ /* 0x000fe4000f8e18ff */
[----:B------:R-:W-:Y:S01]  /*0ab0*/  LEA R21, R21, UR7, 0x3 ;  /* 0x0000000715157c11 */ /* 0x000fe2000f8e18ff */
[----:B------:R3:W-:Y:S01]  /*0ac0*/  STS.64 [R3], R4 ;  /* 0x0000000403007388 */ /* 0x0007e20000000a00 */
[----:B------:R-:W-:-:S03]  /*0ad0*/  LEA R23, R23, UR7, 0x3 ;  /* 0x0000000717177c11 */ /* 0x000fc6000f8e18ff */
[----:B------:R3:W-:Y:S04]  /*0ae0*/  STS.64 [R19], R6 ;  /* 0x0000000613007388 */ /* 0x0007e80000000a00 */
[----:B------:R3:W-:Y:S04]  /*0af0*/  STS.64 [R21], R8 ;  /* 0x0000000815007388 */ /* 0x0007e80000000a00 */
[----:B------:R3:W-:Y:S01]  /*0b00*/  STS.64 [R23], R10 ;  /* 0x0000000a17007388 */ /* 0x0007e20000000a00 */
[----:B------:R-:W-:Y:S06]  /*0b10*/  BAR.SYNC.DEFER_BLOCKING 0x0 ;  /* 0x0000000000007b1d */ /* 0x000fec0000010000 */
[----:B------:R3:W4:Y:S04]  /*0b20*/  LDS.128 R4, [R15] ;  /* 0x000000000f047984 */ /* 0x0007280000000c00 */
[----:B------:R3:W0:Y:S01]  /*0b30*/  LDS.128 R8, [R15+0x10] ;  /* 0x000010000f087984 */ /* 0x0006220000000c00 */
[----:B------:R-:W-:Y:S06]  /*0b40*/  BAR.SYNC.DEFER_BLOCKING 0x0 ;  /* 0x0000000000007b1d */ /* 0x000fec0000010000 */
[----:B------:R-:W-:Y:S05]  /*0b50*/  BRA `(.L_x_1) ;  /* 0xfffffff400c87947 */ /* 0x000fea000383ffff */
.L_x_0:
[----:B------:R-:W-:Y:S01]  /*0b60*/  LEA R25, R3, UR7, 0x3 ;  /* 0x0000000703197c11 */ /* 0x000fe2000f8e18ff */
[C---:B------:R-:W-:Y:S01]  /*0b70*/  IMAD R18, R0.reuse, -0x18, R15 ;  /* 0xffffffe800127824 */ /* 0x040fe200078e020f */
[----:B------:R-:W-:Y:S02]  /*0b80*/  LEA R19, R19, UR7, 0x3 ;  /* 0x0000000713137c11 */ /* 0x000fe4000f8e18ff */
[----:B------:R-:W-:Y:S01]  /*0b90*/  LEA R21, R21, UR7, 0x3 ;  /* 0x0000000715157c11 */ /* 0x000fe2000f8e18ff */
[----:B------:R0:W-:Y:S01]  /*0ba0*/  STS.64 [R25], R4 ;  /* 0x0000000419007388 */ /* 0x0001e20000000a00 */
[----:B------:R-:W-:Y:S01]  /*0bb0*/  LEA R23, R23, UR7, 0x3 ;  /* 0x0000000717177c11 */ /* 0x000fe2000f8e18ff */
[----:B------:R-:W1:Y:S01]  /*0bc0*/  LDCU.64 UR6, c[0x0][0x388] ;  /* 0x00007100ff0677ac */ /* 0x000e620008000a00 */
[----:B------:R-:W-:Y:S01]  /*0bd0*/  IADD3 R0, P0, PT, R0, UR5, RZ ;  /* 0x0000000500007c10 */ /* 0x000fe2000ff1e0ff */
[----:B------:R-:W-:Y:S04]  /*0be0*/  STS.64 [R19], R6 ;  /* 0x0000000613007388 */ /* 0x000fe80000000a00 */
[----:B------:R-:W-:Y:S04]  /*0bf0*/  STS.64 [R21], R8 ;  /* 0x0000000815007388 */ /* 0x000fe80000000a00 */
[----:B------:R-:W-:Y:S01]  /*0c00*/  STS.64 [R23], R10 ;  /* 0x0000000a17007388 */ /* 0x000fe20000000a00 */
[----:B0-----:R-:W-:Y:S01]  /*0c10*/  IMAD.X R5, RZ, RZ, UR9, P0 ;  /* 0x00000009ff057e24 */ /* 0x001fe200080e06ff */
[----:B------:R-:W-:Y:S01]  /*0c20*/  BAR.SYNC.DEFER_BLOCKING 0x0 ;  /* 0x0000000000007b1d */ /* 0x000fe20000010000 */
[----:B-1----:R-:W-:-:S04]  /*0c30*/  LEA R4, P0, R0, UR6, 0x3 ;  /* 0x0000000600047c11 */ /* 0x002fc8000f8018ff */
[----:B------:R-:W-:Y:S01]  /*0c40*/  LEA.HI.X R5, R0, UR7, R5, 0x3, P0 ;  /* 0x0000000700057c11 */ /* 0x000fe200080f1c05 */
[----:B------:R-:W0:Y:S04]  /*0c50*/  LDS.64 R2, [R18] ;  /* 0x0000000012027984 */ /* 0x000e280000000a00 */
[----:B------:R-:W1:Y:S04]  /*0c60*/  LDS.64 R12, [R18+0x200] ;  /* 0x00020000120c7984 */ /* 0x000e680000000a00 */
[----:B------:R-:W2:Y:S04]  /*0c70*/  LDS.64 R14, [R18+0x400] ;  /* 0x00040000120e7984 */ /* 0x000ea80000000a00 */
[----:B------:R-:W3:Y:S04]  /*0c80*/  LDS.64 R16, [R18+0x600] ;  /* 0x0006000012107984 */ /* 0x000ee80000000a00 */
[----:B0-----:R-:W-:Y:S04]  /*0c90*/  STG.E.64 desc[UR10][R4.64], R2 ;  /* 0x0000000204007986 */ /* 0x001fe8000c101b0a */
[----:B-1----:R-:W-:Y:S04]  /*0ca0*/  STG.E.64 desc[UR10][R4.64+0x200], R12 ;  /* 0x0002000c04007986 */ /* 0x002fe8000c101b0a */
[----:B--2---:R-:W-:Y:S04]  /*0cb0*/  STG.E.64 desc[UR10][R4.64+0x400], R14 ;  /* 0x0004000e04007986 */ /* 0x004fe8000c101b0a */
[----:B---3--:R-:W-:Y:S01]  /*0cc0*/  STG.E.64 desc[UR10][R4.64+0x600], R16 ;  /* 0x0006001004007986 */ /* 0x008fe2000c101b0a */
[----:B------:R-:W-:Y:S05]  /*0cd0*/  EXIT ;  /* 0x000000000000794d */ /* 0x000fea0003800000 */
.L_x_2:
[----:B------:R-:W-:-:S00]  /*0ce0*/  BRA `(.L_x_2) ;  /* 0xfffffffc00fc7947 */ /* 0x000fc0000383ffff */
[----:B------:R-:W-:-:S00]  /*0cf0*/  NOP ;  /* 0x0000000000007918 */ /* 0x000fc00000000000 */
        /* <DEDUP_REMOVED lines=8> */
.L_x_79:


//--------------------- .text._Z23compute_descriptor_se_rPfiS_iS_iPKiPKfS3_PiiS3_ffPd --------------------------
	.section	.text._Z23compute_descriptor_se_rPfiS_iS_iPKiPKfS3_PiiS3_ffPd,"ax",@progbits
	.align	128
        .global         _Z23compute_descriptor_se_rPfiS_iS_iPKiPKfS3_PiiS3_ffPd
        .type           _Z23compute_descriptor_se_rPfiS_iS_iPKiPKfS3_PiiS3_ffPd,@function
        .size           _Z23compute_descriptor_se_rPfiS_iS_iPKiPKfS3_PiiS3_ffPd,(.L_x_76 - _Z23compute_descriptor_se_rPfiS_iS_iPKiPKfS3_PiiS3_ffPd)
        .other          _Z23compute_descriptor_se_rPfiS_iS_iPKiPKfS3_PiiS3_ffPd,@"STO_CUDA_ENTRY STV_DEFAULT"
_Z23compute_descriptor_se_rPfiS_iS_iPKiPKfS3_PiiS3_ffPd:
.text._Z23compute_descriptor_se_rPfiS_iS_iPKiPKfS3_PiiS3_ffPd:
[----:B------:R-:W-:Y:S01]  /*0000*/  LDC R1, c[0x0][0x37c] ;  /* 0x0000df00ff017b82 */ /* 0x000fe20000000800 */
[----:B------:R-:W0:Y:S01]  /*0010*/  S2R R2, SR_CTAID.X ;  /* 0x0000000000027919 */ /* 0x000e220000002500 */
[----:B------:R-:W0:Y:S06]  /*0020*/  LDCU UR4, c[0x0][0x3d0] ;  /* 0x00007a00ff0477ac */ /* 0x000e2c0008000800 */
[----:B------:R-:W1:Y:S01]  /*0030*/  LDC.64 R18, c[0x0][0x380] ;  /* 0x0000e000ff127b82 */ /* 0x000e620000000a00 */
[----:B------:R-:W2:Y:S01]  /*0040*/  S2R R3, SR_TID.X ;  /* 0x0000000000037919 */ /* 0x000ea20000002100 */
[----:B------:R-:W3:Y:S06]  /*0050*/  LDCU.64 UR6, c[0x0][0x3c8] ;  /* 0x00007900ff0677ac */ /* 0x000eec0008000a00 */
[----:B------:R-:W4:Y:S01]  /*0060*/  LDC.64 R16, c[0x0][0x390] ;  /* 0x0000e400ff107b82 */ /* 0x000f220000000a00 */
[----:B0-----:R-:W-:Y:S01]  /*0070*/  IMAD R0, R2, UR4, RZ ;  /* 0x0000000402007c24 */ /* 0x001fe2000f8e02ff */
[----:B------:R-:W0:Y:S04]  /*0080*/  LDCU.64 UR4, c[0x0][0x358] ;  /* 0x00006b00ff0477ac */ /* 0x000e280008000a00 */
[----:B--2---:R-:W-:-:S05]  /*0090*/  IADD3 R4, P0, PT, R0, R3, RZ ;  /* 0x0000000300047210 */ /* 0x004fca0007f1e0ff */
[----:B------:R-:W-:Y:S01]  /*00a0*/  IMAD.X R5, RZ, RZ, RZ, P0 ;  /* 0x000000ffff057224 */ /* 0x000fe200000e06ff */
[C---:B---3--:R-:W-:Y:S01]  /*00b0*/  LEA R6, P0, R4.reuse, UR6, 0x2 ;  /* 0x0000000604067c11 */ /* 0x048fe2000f8010ff */
[----:B------:R-:W2:Y:S03]  /*00c0*/  LDCU UR6, c[0x0][0x388] ;  /* 0x00007100ff0677ac */ /* 0x000ea60008000800 */
[----:B------:R-:W-:-:S05]  /*00d0*/  LEA.HI.X R7, R4, UR7, R5, 0x2, P0 ;  /* 0x0000000704077c11 */ /* 0x000fca00080f1405 */
[----:B0-----:R-:W3:Y:S01]  /*00e0*/  LDG.E R4, desc[UR4][R6.64] ;  /* 0x0000000406047981 */ /* 0x001ee2000c1e1900 */
[----:B--2---:R-:W-:Y:S01]  /*00f0*/  IMAD R5, R2, UR6, RZ ;  /* 0x0000000602057c24 */ /* 0x004fe2000f8e02ff */
[----:B------:R-:W0:Y:S03]  /*0100*/  LDCU UR6, c[0x0][0x398] ;  /* 0x00007300ff0677ac */ /* 0x000e260008000800 */
[----:B-1----:R-:W-:-:S04]  /*0110*/  IMAD.WIDE.U32 R18, R5, 0x4, R18 ;  /* 0x0000000405127825 */ /* 0x002fc800078e0012 */
[----:B------:R-:W-:Y:S01]  /*0120*/  IMAD.WIDE.U32 R18, R3, 0x4, R18 ;  /* 0x0000000403127825 */ /* 0x000fe200078e0012 */
[----:B---3--:R-:W-:-:S13]  /*0130*/  ISETP.GT.AND P0, PT, R4, -0x1, PT ;  /* 0xffffffff0400780c */ /* 0x008fda0003f04270 */
[----:B------:R1:W5:Y:S01]  /*0140*/  @!P0 LDG.E R13, desc[UR4][R18.64] ;  /* 0x00000004120d8981 */ /* 0x000362000c1e1900 */
[----:B0-----:R-:W-:Y:S01]  /*0150*/  IMAD R5, R2, UR6, RZ ;  /* 0x0000000602057c24 */ /* 0x001fe2000f8e02ff */
[----:B------:R-:W-:Y:S03]  /*0160*/  BSSY.RECONVERGENT B0, `(.L_x_3) ;  /* 0x00000df000007945 */ /* 0x000fe60003800200 */
[----:B----4-:R-:W-:Y:S01]  /*0170*/  IMAD.WIDE.U32 R16, R5, 0x4, R16 ;  /* 0x0000000405107825 */ /* 0x010fe200078e0010 */
[----:B------:R-:W-:Y:S06]  /*0180*/  @!P0 BRA `(.L_x_4) ;  /* 0x0000000c00708947 */ /* 0x000fec0003800000 */
[----:B------:R-:W0:Y:S01]  /*0190*/  LDC.64 R8, c[0x0][0x3d8] ;  /* 0x0000f600ff087b82 */ /* 0x000e220000000a00 */
[----:B------:R-:W-:Y:S01]  /*01a0*/  IMAD R11, R4, 0x3, RZ ;  /* 0x00000003040b7824 */ /* 0x000fe200078e02ff */
[----:B------:R-:W2:Y:S01]  /*01b0*/  LDCU UR6, c[0x0][0x3a8] ;  /* 0x00007500ff0677ac */ /* 0x000ea20008000800 */
[----:B------:R-:W-:Y:S01]  /*01c0*/  IMAD R5, R2, 0x3, RZ ;  /* 0x0000000302057824 */ /* 0x000fe200078e02ff */
[----:B------:R-:W3:Y:S01]  /*01d0*/  LDCU.64 UR8, c[0x0][0x3e8] ;  /* 0x00007d00ff0877ac */ /* 0x000ee20008000a00 */
[----:B------:R-:W4:Y:S01]  /*01e0*/  LDCU.64 UR10, c[0x0][0x3a0] ;  /* 0x00007400ff0a77ac */ /* 0x000f220008000a00 */
[----:B0-----:R-:W-:-:S04]  /*01f0*/  IMAD.WIDE.U32 R10, R11, 0x4, R8 ;  /* 0x000000040b0a7825 */ /* 0x001fc800078e0008 */
[----:B-----5:R-:W-:Y:S02]  /*0200*/  IMAD.WIDE.U32 R12, R5, 0x4, R8 ;  /* 0x00000004050c7825 */ /* 0x020fe400078e0008 */
[----:B------:R0:W3:Y:S04]  /*0210*/  LDG.E R10, desc[UR4][R10.64] ;  /* 0x000000040a0a7981 */ /* 0x0000e8000c1e1900 */
[----:B------:R-:W3:Y:S01]  /*0220*/  LDG.E R13, desc[UR4][R12.64] ;  /* 0x000000040c0d7981 */ /* 0x000ee2000c1e1900 */
[----:B------:R-:W-:Y:S02]  /*0230*/  IMAD R15, R0, 0x3, RZ ;  /* 0x00000003000f7824 */ /* 0x000fe400078e02ff */
[----:B------:R-:W-:Y:S02]  /*0240*/  IMAD R4, R3, 0x3, RZ ;  /* 0x0000000303047824 */ /* 0x000fe400078e02ff */
[----:B--2---:R-:W-:-:S03]  /*0250*/  IMAD R21, R2, UR6, RZ ;  /* 0x0000000602157c24 */ /* 0x004fc6000f8e02ff */
[-C--:B------:R-:W-:Y:S02]  /*0260*/  IADD3 R15, P0, PT, R15, R4.reuse, RZ ;  /* 0x000000040f0f7210 */ /* 0x080fe40007f1e0ff */
[----:B------:R-:W-:-:S05]  /*0270*/  IADD3 R0, P1, PT, R21, R4, RZ ;  /* 0x0000000415007210 */ /* 0x000fca0007f3e0ff */
[----:B0-----:R-:W-:Y:S01]  /*0280*/  IMAD.X R11, RZ, RZ, RZ, P1 ;  /* 0x000000ffff0b7224 */ /* 0x001fe200008e06ff */
[----:B----4-:R-:W-:-:S04]  /*0290*/  LEA R20, P1, R0, UR10, 0x2 ;  /* 0x0000000a00147c11 */ /* 0x010fc8000f8210ff */
[----:B------:R-:W-:Y:S01]  /*02a0*/  LEA.HI.X R21, R0, UR11, R11, 0x2, P1 ;  /* 0x0000000b00157c11 */ /* 0x000fe200088f140b */
[----:B---3--:R-:W-:Y:S01]  /*02b0*/  FADD R27, R10, -R13 ;  /* 0x8000000d0a1b7221 */ /* 0x008fe20000000000 */
[----:B------:R-:W-:Y:S01]  /*02c0*/  IMAD.X R10, RZ, RZ, RZ, P0 ;  /* 0x000000ffff0a7224 */ /* 0x000fe200000e06ff */
[C---:B------:R-:W-:Y:S02]  /*02d0*/  LEA R14, P0, R15.reuse, UR8, 0x3 ;  /* 0x000000080f0e7c11 */ /* 0x040fe4000f8018ff */
[----:B------:R-:W0:Y:S02]  /*02e0*/  F2F.F64.F32 R22, R27 ;  /* 0x0000001b00167310 */ /* 0x000e240000201800 */
[----:B------:R-:W-:-:S05]  /*02f0*/  LEA.HI.X R15, R15, UR9, R10, 0x3, P0 ;  /* 0x000000090f0f7c11 */ /* 0x000fca00080f1c0a */
[----:B0-----:R0:W-:Y:S04]  /*0300*/  STG.E.64 desc[UR4][R14.64], R22 ;  /* 0x000000160e007986 */ /* 0x0011e8000c101b04 */
[----:B------:R2:W-:Y:S04]  /*0310*/  STG.E desc[UR4][R20.64], R27 ;  /* 0x0000001b14007986 */ /* 0x0005e8000c101904 */
[----:B------:R-:W3:Y:S01]  /*0320*/  LDG.E R0, desc[UR4][R6.64] ;  /* 0x0000000406007981 */ /* 0x000ee2000c1e1900 */
[----:B------:R-:W-:-:S04]  /*0330*/  VIADD R13, R5, 0x1 ;  /* 0x00000001050d7836 */ /* 0x000fc80000000000 */
[----:B------:R-:W-:-:S06]  /*0340*/  IMAD.WIDE.U32 R12, R13, 0x4, R8 ;  /* 0x000000040d0c7825 */ /* 0x000fcc00078e0008 */
[----:B------:R-:W4:Y:S01]  /*0350*/  LDG.E R13, desc[UR4][R12.64] ;  /* 0x000000040c0d7981 */ /* 0x000f22000c1e1900 */
[----:B---3--:R-:W-:-:S04]  /*0360*/  IMAD R11, R0, 0x3, RZ ;  /* 0x00000003000b7824 */ /* 0x008fc800078e02ff */
[----:B------:R-:W-:-:S06]  /*0370*/  IMAD.WIDE R10, R11, 0x4, R8 ;  /* 0x000000040b0a7825 */ /* 0x000fcc00078e0208 */
[----:B------:R-:W4:Y:S02]  /*0380*/  LDG.E R10, desc[UR4][R10.64+0x4] ;  /* 0x000004040a0a7981 */ /* 0x000f24000c1e1900 */
[----:B----4-:R-:W-:-:S04]  /*0390*/  FADD R29, R10, -R13 ;  /* 0x8000000d0a1d7221 */ /* 0x010fc80000000000 */
[----:B------:R-:W3:Y:S02]  /*03a0*/  F2F.F64.F32 R24, R29 ;  /* 0x0000001d00187310 */ /* 0x000ee40000201800 */
[----:B---3--:R-:W-:Y:S04]  /*03b0*/  STG.E.64 desc[UR4][R14.64+0x8], R24 ;  /* 0x000008180e007986 */ /* 0x008fe8000c101b04 */
[----:B------:R-:W-:Y:S04]  /*03c0*/  STG.E desc[UR4][R20.64+0x4], R29 ;  /* 0x0000041d14007986 */ /* 0x000fe8000c101904 */
[----:B------:R-:W3:Y:S01]  /*03d0*/  LDG.E R6, desc[UR4][R6.64] ;  /* 0x0000000406067981 */ /* 0x000ee2000c1e1900 */
[----:B0-----:R-:W-:-:S05]  /*03e0*/  IADD3 R23, PT, PT, R5, 0x2, RZ ;  /* 0x0000000205177810 */ /* 0x001fca0007ffe0ff */
[----:B------:R-:W-:-:S06]  /*03f0*/  IMAD.WIDE.U32 R22, R23, 0x4, R8 ;  /* 0x0000000417167825 */ /* 0x000fcc00078e0008 */
[----:B------:R-:W4:Y:S01]  /*0400*/  LDG.E R23, desc[UR4][R22.64] ;  /* 0x0000000416177981 */ /* 0x000f22000c1e1900 */
[----:B---3--:R-:W-:-:S04]  /*0410*/  IMAD R5, R6, 0x3, RZ ;  /* 0x0000000306057824 */ /* 0x008fc800078e02ff */
[----:B------:R-:W-:-:S06]  /*0420*/  IMAD.WIDE R8, R5, 0x4, R8 ;  /* 0x0000000405087825 */ /* 0x000fcc00078e0208 */
[----:B------:R-:W4:Y:S02]  /*0430*/  LDG.E R8, desc[UR4][R8.64+0x8] ;  /* 0x0000080408087981 */ /* 0x000f24000c1e1900 */
[----:B----4-:R-:W-:-:S04]  /*0440*/  FADD R5, R8, -R23 ;  /* 0x8000001708057221 */ /* 0x010fc80000000000 */
[----:B--2---:R-:W0:Y:S02]  /*0450*/  F2F.F64.F32 R26, R5 ;  /* 0x00000005001a7310 */ /* 0x004e240000201800 */
[----:B0-----:R-:W-:Y:S04]  /*0460*/  STG.E.64 desc[UR4][R14.64+0x10], R26 ;  /* 0x0000101a0e007986 */ /* 0x001fe8000c101b04 */
[----:B------:R0:W-:Y:S04]  /*0470*/  STG.E desc[UR4][R20.64+0x8], R5 ;  /* 0x0000080514007986 */ /* 0x0001e8000c101904 */
[----:B------:R-:W2:Y:S04]  /*0480*/  LDG.E.64 R10, desc[UR4][R14.64+0x8] ;  /* 0x000008040e0a7981 */ /* 0x000ea8000c1e1b00 */
[----:B------:R-:W3:Y:S04]  /*0490*/  LDG.E.64 R6, desc[UR4][R14.64] ;  /* 0x000000040e067981 */ /* 0x000ee8000c1e1b00 */
[----:B------:R-:W4:Y:S01]  /*04a0*/  LDG.E.64 R12, desc[UR4][R14.64+0x10] ;  /* 0x000010040e0c7981 */ /* 0x000f22000c1e1b00 */
[----:B------:R-:W-:-:S02]  /*04b0*/  IMAD.MOV.U32 R8, RZ, RZ, 0x0 ;  /* 0x00000000ff087424 */ /* 0x000fc400078e00ff */
[----:B------:R-:W-:Y:S01]  /*04c0*/  IMAD.MOV.U32 R9, RZ, RZ, 0x3fd80000 ;  /* 0x3fd80000ff097424 */ /* 0x000fe200078e00ff */
[----:B------:R-:W-:Y:S01]  /*04d0*/  BSSY.RECONVERGENT B1, `(.L_x_5) ;  /* 0x0000017000017945 */ /* 0x000fe20003800200 */
[----:B--2---:R-:W-:-:S08]  /*04e0*/  DMUL R10, R10, R10 ;  /* 0x0000000a0a0a7228 */ /* 0x004fd00000000000 */
[----:B---3--:R-:W-:-:S08]  /*04f0*/  DFMA R10, R6, R6, R10 ;  /* 0x00000006060a722b */ /* 0x008fd0000000000a */
[----:B----4-:R-:W-:-:S06]  /*0500*/  DFMA R10, R12, R12, R10 ;  /* 0x0000000c0c0a722b */ /* 0x010fcc000000000a */
[----:B------:R-:W2:Y:S04]  /*0510*/  MUFU.RSQ64H R13, R11 ;  /* 0x0000000b000d7308 */ /* 0x000ea80000001c00 */
[----:B------:R-:W-:-:S06]  /*0520*/  VIADD R12, R11, 0xfcb00000 ;  /* 0xfcb000000b0c7836 */ /* 0x000fcc0000000000 */
[----:B--2---:R-:W-:-:S08]  /*0530*/  DMUL R6, R12, R12 ;  /* 0x0000000c0c067228 */ /* 0x004fd00000000000 */
[----:B------:R-:W-:-:S08]  /*0540*/  DFMA R6, R10, -R6, 1 ;  /* 0x3ff000000a06742b */ /* 0x000fd00000000806 */
[----:B------:R-:W-:Y:S02]  /*0550*/  DFMA R8, R6, R8, 0.5 ;  /* 0x3fe000000608742b */ /* 0x000fe40000000008 */
[----:B------:R-:W-:-:S08]  /*0560*/  DMUL R6, R12, R6 ;  /* 0x000000060c067228 */ /* 0x000fd00000000000 */
[----:B0-----:R-:W-:Y:S01]  /*0570*/  DFMA R20, R8, R6, R12 ;  /* 0x000000060814722b */ /* 0x001fe2000000000c */
[----:B------:R-:W-:-:S07]  /*0580*/  ISETP.GE.U32.AND P0, PT, R12, 0x7ca00000, PT ;  /* 0x7ca000000c00780c */ /* 0x000fce0003f06070 */
[----:B------:R-:W-:Y:S02]  /*0590*/  DMUL R22, R10, R20 ;  /* 0x000000140a167228 */ /* 0x000fe40000000000 */
[----:B------:R-:W-:Y:S01]  /*05a0*/  VIADD R27, R21, 0xfff00000 ;  /* 0xfff00000151b7836 */ /* 0x000fe20000000000 */
[----:B------:R-:W-:-:S05]  /*05b0*/  MOV R26, R20 ;  /* 0x00000014001a7202 */ /* 0x000fca0000000f00 */
[----:B------:R-:W-:Y:S01]  /*05c0*/  DFMA R24, R22, -R22, R10 ;  /* 0x800000161618722b */ /* 0x000fe2000000000a */
[----:B------:R-:W-:-:S07]  /*05d0*/  CS2R R6, SRZ ;  /* 0x0000000000067805 */ /* 0x000fce000001ff00 */
[----:B------:R-:W-:Y:S01]  /*05e0*/  DFMA R8, R24, R26, R22 ;  /* 0x0000001a1808722b */ /* 0x000fe20000000016 */
[----:B------:R-:W-:Y:S10]  /*05f0*/  @!P0 BRA `(.L_x_6) ;  /* 0x0000000000108947 */ /* 0x000ff40003800000 */
[----:B------:R-:W-:-:S07]  /*0600*/  MOV R0, 0x620 ;  /* 0x0000062000007802 */ /* 0x000fce0000000f00 */
[----:B-1----:R-:W-:Y:S05]  /*0610*/  CALL.REL.NOINC `($__internal_2_$__cuda_sm20_dsqrt_rn_f64_mediumpath_v1) ;  /* 0x0000001400d07944 */ /* 0x002fea0003c00000 */
[----:B------:R-:W-:Y:S02]  /*0620*/  IMAD.MOV.U32 R8, RZ, RZ, R12 ;  /* 0x000000ffff087224 */ /* 0x000fe400078e000c */
[----:B------:R-:W-:-:S07]  /*0630*/  IMAD.MOV.U32 R9, RZ, RZ, R13 ;  /* 0x000000ffff097224 */ /* 0x000fce00078e000d */
.L_x_6:
[----:B------:R-:W-:Y:S05]  /*0640*/  BSYNC.RECONVERGENT B1 ;  /* 0x0000000000017941 */ /* 0x000fea0003800200 */
.L_x_5:
[----:B------:R-:W0:Y:S01]  /*0650*/  MUFU.RCP64H R13, R9 ;  /* 0x00000009000d7308 */ /* 0x000e220000001800 */
[----:B------:R-:W-:Y:S01]  /*0660*/  VIADD R12, R9, 0x300402 ;  /* 0x00300402090c7836 */ /* 0x000fe20000000000 */
[----:B------:R-:W-:Y:S04]  /*0670*/  BSSY.RECONVERGENT B1, `(.L_x_7) ;  /* 0x0000010000017945 */ /* 0x000fe80003800200 */
[----:B------:R-:W-:Y:S01]  /*0680*/  FSETP.GEU.AND P0, PT, |R12|, 5.8789094863358348022e-39, PT ;  /* 0x004004020c00780b */ /* 0x000fe20003f0e200 */
[----:B0-----:R-:W-:-:S08]  /*0690*/  DFMA R20, R12, -R8, 1 ;  /* 0x3ff000000c14742b */ /* 0x001fd00000000808 */
[----:B------:R-:W-:-:S08]  /*06a0*/  DFMA R20, R20, R20, R20 ;  /* 0x000000141414722b */ /* 0x000fd00000000014 */
[----:B------:R-:W-:-:S08]  /*06b0*/  DFMA R20, R12, R20, R12 ;  /* 0x000000140c14722b */ /* 0x000fd0000000000c */
[----:B------:R-:W-:-:S08]  /*06c0*/  DFMA R22, R20, -R8, 1 ;  /* 0x3ff000001416742b */ /* 0x000fd00000000808 */
[----:B------:R-:W-:Y:S01]  /*06d0*/  DFMA R12, R20, R22, R20 ;  /* 0x00000016140c722b */ /* 0x000fe20000000014 */
[----:B------:R-:W-:Y:S10]  /*06e0*/  @P0 BRA `(.L_x_8) ;  /* 0x0000000000200947 */ /* 0x000ff40003800000 */
[----:B------:R-:W-:Y:S01]  /*06f0*/  LOP3.LUT R26, R9, 0x7fffffff, RZ, 0xc0, !PT ;  /* 0x7fffffff091a7812 */ /* 0x000fe200078ec0ff */
[----:B------:R-:W-:Y:S01]  /*0700*/  IMAD.MOV.U32 R22, RZ, RZ, R8 ;  /* 0x000000ffff167224 */ /* 0x000fe200078e0008 */
[----:B------:R-:W-:Y:S02]  /*0710*/  MOV R23, R9 ;  /* 0x0000000900177202 */ /* 0x000fe40000000f00 */
[----:B------:R-:W-:Y:S01]  /*0720*/  MOV R0, 0x750 ;  /* 0x0000075000007802 */ /* 0x000fe20000000f00 */
[----:B------:R-:W-:-:S07]  /*0730*/  VIADD R26, R26, 0xfff00000 ;  /* 0xfff000001a1a7836 */ /* 0x000fce0000000000 */
[----:B-1----:R-:W-:Y:S05]  /*0740*/  CALL.REL.NOINC `($__internal_0_$__cuda_sm20_dblrcp_rn_slowpath_v3) ;  /* 0x0000000c00707944 */ /* 0x002fea0003c00000 */
[----:B------:R-:W-:Y:S02]  /*0750*/  IMAD.MOV.U32 R12, RZ, RZ, R24 ;  /* 0x000000ffff0c7224 */ /* 0x000fe400078e0018 */
[----:B------:R-:W-:-:S07]  /*0760*/  IMAD.MOV.U32 R13, RZ, RZ, R25 ;  /* 0x000000ffff0d7224 */ /* 0x000fce00078e0019 */
.L_x_8:
[----:B------:R-:W-:Y:S05]  /*0770*/  BSYNC.RECONVERGENT B1 ;  /* 0x0000000000017941 */ /* 0x000fea0003800200 */
.L_x_7:
[----:B------:R-:W0:Y:S01]  /*0780*/  LDC.64 R30, c[0x0][0x3e0] ;  /* 0x0000f800ff1e7b82 */ /* 0x000e220000000a00 */
[----:B------:R-:W-:Y:S01]  /*0790*/  DMUL R10, R10, R12 ;  /* 0x0000000c0a0a7228 */ /* 0x000fe20000000000 */
[----:B------:R-:W-:Y:S01]  /*07a0*/  BSSY.RECONVERGENT B1, `(.L_x_9) ;  /* 0x0000040000017945 */ /* 0x000fe20003800200 */
[----:B------:R-:W-:Y:S01]  /*07b0*/  IMAD.MOV.U32 R8, RZ, RZ, 0x0 ;  /* 0x00000000ff087424 */ /* 0x000fe200078e00ff */
[----:B------:R-:W-:Y:S01]  /*07c0*/  MOV R9, 0x3ff00000 ;  /* 0x3ff0000000097802 */ /* 0x000fe20000000f00 */
[----:B0-----:R-:W0:Y:S04]  /*07d0*/  F2F.F64.F32 R20, R30 ;  /* 0x0000001e00147310 */ /* 0x001e280000201800 */
[----:B0-----:R-:W-:-:S14]  /*07e0*/  DSETP.GEU.AND P0, PT, R10, R20, PT ;  /* 0x000000140a00722a */ /* 0x001fdc0003f0e000 */
[----:B------:R-:W-:Y:S05]  /*07f0*/  @!P0 BRA `(.L_x_10) ;  /* 0x0000000000e88947 */ /* 0x000fea0003800000 */
[----:B------:R-:W0:Y:S01]  /*0800*/  F2F.F64.F32 R30, R31 ;  /* 0x0000001f001e7310 */ /* 0x000e220000201800 */
[----:B------:R-:W-:Y:S01]  /*0810*/  CS2R R8, SRZ ;  /* 0x0000000000087805 */ /* 0x000fe2000001ff00 */
[----:B0-----:R-:W-:-:S14]  /*0820*/  DSETP.GEU.AND P0, PT, R10, R30, PT ;  /* 0x0000001e0a00722a */ /* 0x001fdc0003f0e000 */
[----:B------:R-:W-:Y:S05]  /*0830*/  @P0 BRA `(.L_x_10) ;  /* 0x0000000000d80947 */ /* 0x000fea0003800000 */
[----:B------:R-:W-:Y:S01]  /*0840*/  DADD R30, -R20, R30 ;  /* 0x00000000141e7229 */ /* 0x000fe2000000011e */
[----:B------:R-:W-:Y:S01]  /*0850*/  IMAD.MOV.U32 R6, RZ, RZ, 0x1 ;  /* 0x00000001ff067424 */ /* 0x000fe200078e00ff */
[----:B------:R-:W-:Y:S01]  /*0860*/  DADD R20, R10, -R20 ;  /* 0x000000000a147229 */ /* 0x000fe20000000814 */
[----:B------:R-:W-:Y:S03]  /*0870*/  BSSY.RECONVERGENT B2, `(.L_x_11) ;  /* 0x0000012000027945 */ /* 0x000fe60003800200 */
[----:B------:R-:W0:Y:S06]  /*0880*/  MUFU.RCP64H R7, R31 ;  /* 0x0000001f00077308 */ /* 0x000e2c0000001800 */
[----:B------:R-:W-:Y:S01]  /*0890*/  FSETP.GEU.AND P1, PT, |R21|, 6.5827683646048100446e-37, PT ;  /* 0x036000001500780b */ /* 0x000fe20003f2e200 */
[----:B0-----:R-:W-:-:S08]  /*08a0*/  DFMA R8, -R30, R6, 1 ;  /* 0x3ff000001e08742b */ /* 0x001fd00000000106 */
[----:B------:R-:W-:-:S08]  /*08b0*/  DFMA R8, R8, R8, R8 ;  /* 0x000000080808722b */ /* 0x000fd00000000008 */
[----:B------:R-:W-:-:S08]  /*08c0*/  DFMA R8, R6, R8, R6 ;  /* 0x000000080608722b */ /* 0x000fd00000000006 */
[----:B------:R-:W-:-:S08]  /*08d0*/  DFMA R6, -R30, R8, 1 ;  /* 0x3ff000001e06742b */ /* 0x000fd00000000108 */
[----:B------:R-:W-:-:S08]  /*08e0*/  DFMA R6, R8, R6, R8 ;  /* 0x000000060806722b */ /* 0x000fd00000000008 */
[----:B------:R-:W-:-:S08]  /*08f0*/  DMUL R8, R20, R6 ;  /* 0x0000000614087228 */ /* 0x000fd00000000000 */
[----:B------:R-:W-:-:S08]  /*0900*/  DFMA R22, -R30, R8, R20 ;  /* 0x000000081e16722b */ /* 0x000fd00000000114 */
[----:B------:R-:W-:-:S10]  /*0910*/  DFMA R6, R6, R22, R8 ;  /* 0x000000160606722b */ /* 0x000fd40000000008 */
[----:B------:R-:W-:-:S05]  /*0920*/  FFMA R0, RZ, R31, R7 ;  /* 0x0000001fff007223 */ /* 0x000fca0000000007 */
[----:B------:R-:W-:-:S13]  /*0930*/  FSETP.GT.AND P0, PT, |R0|, 1.469367938527859385e-39, PT ;  /* 0x001000000000780b */ /* 0x000fda0003f04200 */
[----:B------:R-:W-:Y:S05]  /*0940*/  @P0 BRA P1, `(.L_x_12) ;  /* 0x0000000000100947 */ /* 0x000fea0000800000 */
[----:B------:R-:W-:-:S07]  /*0950*/  MOV R0, 0x970 ;  /* 0x0000097000007802 */ /* 0x000fce0000000f00 */
[----:B-1----:R-:W-:Y:S05]  /*0960*/  CALL.REL.NOINC `($__internal_1_$__cuda_sm20_div_rn_f64_full) ;  /* 0x0000000c00887944 */ /* 0x002fea0003c00000 */
[----:B------:R-:W-:Y:S02]  /*0970*/  IMAD.MOV.U32 R6, RZ, RZ, R5 ;  /* 0x000000ffff067224 */ /* 0x000fe400078e0005 */
[----:B------:R-:W-:-:S07]  /*0980*/  IMAD.MOV.U32 R7, RZ, RZ, R8 ;  /* 0x000000ffff077224 */ /* 0x000fce00078e0008 */
.L_x_12:
[----:B------:R-:W-:Y:S05]  /*0990*/  BSYNC.RECONVERGENT B2 ;  /* 0x0000000000027941 */ /* 0x000fea0003800200 */
.L_x_11:
[----:B------:R-:W0:Y:S01]  /*09a0*/  MUFU.RCP64H R9, R31 ;  /* 0x0000001f00097308 */ /* 0x000e220000001800 */
[----:B------:R-:W-:-:S05]  /*09b0*/  VIADD R8, R31, 0x300402 ;  /* 0x003004021f087836 */ /* 0x000fca0000000000 */
[----:B------:R-:W-:Y:S01]  /*09c0*/  FSETP.GEU.AND P0, PT, |R8|, 5.8789094863358348022e-39, PT ;  /* 0x004004020800780b */ /* 0x000fe20003f0e200 */
[----:B0-----:R-:W-:-:S08]  /*09d0*/  DFMA R20, -R30, R8, 1 ;  /* 0x3ff000001e14742b */ /* 0x001fd00000000108 */
[----:B------:R-:W-:-:S08]  /*09e0*/  DFMA R20, R20, R20, R20 ;  /* 0x000000141414722b */ /* 0x000fd00000000014 */
[----:B------:R-:W-:-:S08]  /*09f0*/  DFMA R20, R8, R20, R8 ;  /* 0x000000140814722b */ /* 0x000fd00000000008 */
[----:B------:R-:W-:-:S08]  /*0a00*/  DFMA R22, -R30, R20, 1 ;  /* 0x3ff000001e16742b */ /* 0x000fd00000000114 */
        /* <DEDUP_REMOVED lines=10> */
.L_x_13:
[C---:B------:R-:W-:Y:S01]  /*0ab0*/  DMUL R8, R6.reuse, -6 ;  /* 0xc018000006087828 */ /* 0x040fe20000000000 */
[----:B------:R-:W-:Y:S01]  /*0ac0*/  MOV R26, 0x0 ;  /* 0x00000000001a7802 */ /* 0x000fe20000000f00 */
[----:B------:R-:W-:Y:S01]  /*0ad0*/  DMUL R24, R6, 3 ;  /* 0x4008000006187828 */ /* 0x000fe20000000000 */
[----:B------:R-:W-:-:S05]  /*0ae0*/  IMAD.MOV.U32 R27, RZ, RZ, 0x40280000 ;  /* 0x40280000ff1b7424 */ /* 0x000fca00078e00ff */
[-C--:B------:R-:W-:Y:S02]  /*0af0*/  DMUL R8, R8, R6.reuse ;  /* 0x0000000608087228 */ /* 0x080fe40000000000 */
[----:B------:R-:W-:-:S06]  /*0b00*/  DMUL R24, R24, R6 ;  /* 0x0000000618187228 */ /* 0x000fcc0000000000 */
[C---:B------:R-:W-:Y:S02]  /*0b10*/  DFMA R22, R6.reuse, 15, R8 ;  /* 0x402e00000616782b */ /* 0x040fe40000000008 */
[----:B------:R-:W-:-:S06]  /*0b20*/  DMUL R8, R6, R6 ;  /* 0x0000000606087228 */ /* 0x000fcc0000000000 */
[----:B------:R-:W-:Y:S02]  /*0b30*/  DADD R22, R22, -10 ;  /* 0xc024000016167429 */ /* 0x000fe40000000000 */
[----:B------:R-:W-:Y:S02]  /*0b40*/  DMUL R8, R8, R6 ;  /* 0x0000000608087228 */ /* 0x000fe40000000000 */
[----:B------:R-:W-:-:S04]  /*0b50*/  DFMA R6, R6, -R26, 15 ;  /* 0x402e00000606742b */ /* 0x000fc8000000081a */
[----:B------:R-:W-:-:S08]  /*0b60*/  DMUL R24, R22, R24 ;  /* 0x0000001816187228 */ /* 0x000fd00000000000 */
[C---:B------:R-:W-:Y:S02]  /*0b70*/  DFMA R6, R8.reuse, R6, R24 ;  /* 0x000000060806722b */ /* 0x040fe40000000018 */
[----:B------:R-:W-:-:S06]  /*0b80*/  DFMA R8, R8, R22, 1 ;  /* 0x3ff000000808742b */ /* 0x000fcc0000000016 */
[----:B------:R-:W-:-:S11]  /*0b90*/  DMUL R6, R6, R20 ;  /* 0x0000001406067228 */ /* 0x000fd60000000000 */
.L_x_10:
[----:B------:R-:W-:Y:S05]  /*0ba0*/  BSYNC.RECONVERGENT B1 ;  /* 0x0000000000017941 */ /* 0x000fea0003800200 */
.L_x_9:
[----:B------:R-:W0:Y:S01]  /*0bb0*/  MUFU.RCP64H R23, R11 ;  /* 0x0000000b00177308 */ /* 0x000e220000001800 */
[----:B------:R-:W-:Y:S01]  /*0bc0*/  VIADD R22, R11, 0x300402 ;  /* 0x003004020b167836 */ /* 0x000fe20000000000 */
[----:B------:R-:W-:Y:S04]  /*0bd0*/  BSSY.RECONVERGENT B1, `(.L_x_14) ;  /* 0x0000011000017945 */ /* 0x000fe80003800200 */
[----:B------:R-:W-:Y:S01]  /*0be0*/  FSETP.GEU.AND P0, PT, |R22|, 5.8789094863358348022e-39, PT ;  /* 0x004004021600780b */ /* 0x000fe20003f0e200 */
[----:B0-----:R-:W-:-:S08]  /*0bf0*/  DFMA R20, -R10, R22, 1 ;  /* 0x3ff000000a14742b */ /* 0x001fd00000000116 */
[----:B------:R-:W-:Y:S02]  /*0c00*/  DFMA R24, R20, R20, R20 ;  /* 0x000000141418722b */ /* 0x000fe40000000014 */
[----:B------:R-:W-:-:S06]  /*0c10*/  DMUL R20, R12, R12 ;  /* 0x0000000c0c147228 */ /* 0x000fcc0000000000 */
[----:B------:R-:W-:Y:S02]  /*0c20*/  DFMA R24, R22, R24, R22 ;  /* 0x000000181618722b */ /* 0x000fe40000000016 */
[----:B------:R-:W-:-:S06]  /*0c30*/  DMUL R20, R20, R20 ;  /* 0x0000001414147228 */ /* 0x000fcc0000000000 */
[C---:B------:R-:W-:Y:S02]  /*0c40*/  DFMA R26, -R10.reuse, R24, 1 ;  /* 0x3ff000000a1a742b */ /* 0x040fe40000000118 */
[----:B------:R-:W-:-:S06]  /*0c50*/  DMUL R20, R10, R20 ;  /* 0x000000140a147228 */ /* 0x000fcc0000000000 */
[----:B------:R-:W-:Y:S01]  /*0c60*/  DFMA R24, R24, R26, R24 ;  /* 0x0000001a1818722b */ /* 0x000fe20000000018 */
[----:B------:R-:W-:Y:S10]  /*0c70*/  @P0 BRA `(.L_x_15) ;  /* 0x0000000000180947 */ /* 0x000ff40003800000 */
[----:B------:R-:W-:Y:S01]  /*0c80*/  LOP3.LUT R26, R11, 0x7fffffff, RZ, 0xc0, !PT ;  /* 0x7fffffff0b1a7812 */ /* 0x000fe200078ec0ff */
[----:B------:R-:W-:Y:S01]  /*0c90*/  IMAD.MOV.U32 R22, RZ, RZ, R10 ;  /* 0x000000ffff167224 */ /* 0x000fe200078e000a */
[----:B------:R-:W-:Y:S01]  /*0ca0*/  MOV R0, 0xce0 ;  /* 0x00000ce000007802 */ /* 0x000fe20000000f00 */
[----:B------:R-:W-:Y:S01]  /*0cb0*/  IMAD.MOV.U32 R23, RZ, RZ, R11 ;  /* 0x000000ffff177224 */ /* 0x000fe200078e000b */
[----:B------:R-:W-:-:S07]  /*0cc0*/  IADD3 R26, PT, PT, R26, -0x100000, RZ ;  /* 0xfff000001a1a7810 */ /* 0x000fce0007ffe0ff */
[----:B-1----:R-:W-:Y:S05]  /*0cd0*/  CALL.REL.NOINC `($__internal_0_$__cuda_sm20_dblrcp_rn_slowpath_v3) ;  /* 0x00000008000c7944 */ /* 0x002fea0003c00000 */
.L_x_15:
[----:B------:R-:W-:Y:S05]  /*0ce0*/  BSYNC.RECONVERGENT B1 ;  /* 0x0000000000017941 */ /* 0x000fea0003800200 */
.L_x_14:
[----:B------:R-:W0:Y:S02]  /*0cf0*/  F2F.F32.F64 R25, R24 ;  /* 0x0000001800197310 */ /* 0x000e240000301000 */
[----:B0-----:R0:W-:Y:S04]  /*0d00*/  STG.E desc[UR4][R18.64], R25 ;  /* 0x0000001912007986 */ /* 0x0011e8000c101904 */
[----:B------:R-:W2:Y:S02]  /*0d10*/  LDG.E.64 R10, desc[UR4][R14.64] ;  /* 0x000000040e0a7981 */ /* 0x000ea4000c1e1b00 */
[----:B------:R-:W3:Y:S02]  /*0d20*/  F2F.F64.F32 R22, R25 ;  /* 0x0000001900167310 */ /* 0x000ee40000201800 */
[----:B---3--:R-:W-:-:S08]  /*0d30*/  DMUL R22, R22, R6 ;  /* 0x0000000616167228 */ /* 0x008fd00000000000 */
[----:B--2---:R-:W-:Y:S02]  /*0d40*/  DMUL R22, R10, R22 ;  /* 0x000000160a167228 */ /* 0x004fe40000000000 */
[----:B------:R-:W-:-:S06]  /*0d50*/  DMUL R10, R20, R10 ;  /* 0x0000000a140a7228 */ /* 0x000fcc0000000000 */
[----:B------:R-:W-:-:S08]  /*0d60*/  DMUL R22, R22, R12 ;  /* 0x0000000c16167228 */ /* 0x000fd00000000000 */
[----:B------:R-:W-:Y:S01]  /*0d70*/  DFMA R22, R10, R8, -R22 ;  /* 0x000000080a16722b */ /* 0x000fe20000000816 */
[----:B------:R-:W-:-:S04]  /*0d80*/  LEA R10, P0, R4, R16, 0x2 ;  /* 0x00000010040a7211 */ /* 0x000fc800078010ff */
[----:B------:R-:W-:-:S05]  /*0d90*/  LEA.HI.X R11, R4, R17, RZ, 0x2, P0 ;  /* 0x00000011040b7211 */ /* 0x000fca00000f14ff */
[----:B------:R-:W2:Y:S02]  /*0da0*/  F2F.F32.F64 R23, R22 ;  /* 0x0000001600177310 */ /* 0x000ea40000301000 */
[----:B--2---:R2:W-:Y:S04]  /*0db0*/  STG.E desc[UR4][R10.64], R23 ;  /* 0x000000170a007986 */ /* 0x0045e8000c101904 */
[----:B------:R-:W0:Y:S04]  /*0dc0*/  LDG.E R0, desc[UR4][R18.64] ;  /* 0x0000000412007981 */ /* 0x000e28000c1e1900 */
[----:B------:R-:W3:Y:S01]  /*0dd0*/  LDG.E.64 R4, desc[UR4][R14.64+0x8] ;  /* 0x000008040e047981 */ /* 0x000ee2000c1e1b00 */
[----:B0-----:R-:W0:Y:S02]  /*0de0*/  F2F.F64.F32 R24, R0 ;  /* 0x0000000000187310 */ /* 0x001e240000201800 */
[----:B0-----:R-:W-:-:S08]  /*0df0*/  DMUL R24, R24, R6 ;  /* 0x0000000618187228 */ /* 0x001fd00000000000 */
[----:B---3--:R-:W-:Y:S02]  /*0e00*/  DMUL R24, R4, R24 ;  /* 0x0000001804187228 */ /* 0x008fe40000000000 */
[----:B------:R-:W-:-:S06]  /*0e10*/  DMUL R4, R20, R4 ;  /* 0x0000000414047228 */ /* 0x000fcc0000000000 */
[----:B------:R-:W-:-:S08]  /*0e20*/  DMUL R24, R24, R12 ;  /* 0x0000000c18187228 */ /* 0x000fd00000000000 */
[----:B------:R-:W-:-:S10]  /*0e30*/  DFMA R4, R4, R8, -R24 ;  /* 0x000000080404722b */ /* 0x000fd40000000818 */
[----:B------:R-:W0:Y:S02]  /*0e40*/  F2F.F32.F64 R5, R4 ;  /* 0x0000000400057310 */ /* 0x000e240000301000 */
[----:B0-----:R0:W-:Y:S04]  /*0e50*/  STG.E desc[UR4][R10.64+0x4], R5 ;  /* 0x000004050a007986 */ /* 0x0011e8000c101904 */
[----:B------:R-:W3:Y:S04]  /*0e60*/  LDG.E R26, desc[UR4][R18.64] ;  /* 0x00000004121a7981 */ /* 0x000ee8000c1e1900 */
[----:B--2---:R-:W2:Y:S01]  /*0e70*/  LDG.E.64 R22, desc[UR4][R14.64+0x10] ;  /* 0x000010040e167981 */ /* 0x004ea2000c1e1b00 */
[----:B---3--:R-:W3:Y:S01]  /*0e80*/  F2F.F64.F32 R24, R26 ;  /* 0x0000001a00187310 */ /* 0x008ee20000201800 */
[----:B--2---:R-:W-:-:S02]  /*0e90*/  DMUL R20, R20, R22 ;  /* 0x0000001614147228 */ /* 0x004fc40000000000 */
[----:B---3--:R-:W-:-:S08]  /*0ea0*/  DMUL R24, R24, R6 ;  /* 0x0000000618187228 */ /* 0x008fd00000000000 */
[----:B------:R-:W-:-:S08]  /*0eb0*/  DMUL R24, R22, R24 ;  /* 0x0000001816187228 */ /* 0x000fd00000000000 */
[----:B------:R-:W-:-:S08]  /*0ec0*/  DMUL R24, R24, R12 ;  /* 0x0000000c18187228 */ /* 0x000fd00000000000 */
[----:B------:R-:W-:-:S10]  /*0ed0*/  DFMA R20, R20, R8, -R24 ;  /* 0x000000081414722b */ /* 0x000fd40000000818 */
[----:B------:R-:W2:Y:S02]  /*0ee0*/  F2F.F32.F64 R21, R20 ;  /* 0x0000001400157310 */ /* 0x000ea40000301000 */
[----:B--2---:R2:W-:Y:S04]  /*0ef0*/  STG.E desc[UR4][R10.64+0x8], R21 ;  /* 0x000008150a007986 */ /* 0x0045e8000c101904 */
[----:B------:R-:W0:Y:S02]  /*0f00*/  LDG.E R0, desc[UR4][R18.64] ;  /* 0x0000000412007981 */ /* 0x000e24000c1e1900 */
[----:B0-----:R-:W0:Y:S02]  /*0f10*/  F2F.F64.F32 R4, R0 ;  /* 0x0000000000047310 */ /* 0x001e240000201800 */
[----:B0-----:R-:W-:-:S06]  /*0f20*/  DMUL R4, R4, R8 ;  /* 0x0000000804047228 */ /* 0x001fcc0000000000 */
[----:B------:R-:W0:Y:S02]  /*0f30*/  F2F.F32.F64 R13, R4 ;  /* 0x00000004000d7310 */ /* 0x000e240000301000 */
[----:B0-----:R2:W-:Y:S03]  /*0f40*/  STG.E desc[UR4][R18.64], R13 ;  /* 0x0000000d12007986 */ /* 0x0015e6000c101904 */
.L_x_4:
[----:B------:R-:W-:Y:S05]  /*0f50*/  BSYNC.RECONVERGENT B0 ;  /* 0x0000000000007941 */ /* 0x000fea0003800200 */
.L_x_3:
[----:B------:R-:W0:Y:S01]  /*0f60*/  LDC.64 R6, c[0x0][0x3b0] ;  /* 0x0000ec00ff067b82 */ /* 0x000e220000000a00 */
[----:B------:R-:W2:Y:S07]  /*0f70*/  LDCU UR6, c[0x0][0x388] ;  /* 0x00007100ff0677ac */ /* 0x000eae0008000800 */
[----:B------:R-:W3:Y:S08]  /*0f80*/  LDC.64 R8, c[0x0][0x3c0] ;  /* 0x0000f000ff087b82 */ /* 0x000ef00000000a00 */
[----:B------:R-:W4:Y:S01]  /*0f90*/  LDC.64 R4, c[0x0][0x3b8] ;  /* 0x0000ee00ff047b82 */ /* 0x000f220000000a00 */
[----:B0-----:R-:W-:-:S05]  /*0fa0*/  IMAD.WIDE.U32 R6, R2, 0x4, R6 ;  /* 0x0000000402067825 */ /* 0x001fca00078e0006 */
[----:B------:R-:W2:Y:S02]  /*0fb0*/  LDG.E R0, desc[UR4][R6.64] ;  /* 0x0000000406007981 */ /* 0x000ea4000c1e1900 */
[----:B--2---:R-:W-:-:S04]  /*0fc0*/  IMAD R11, R0, UR6, R3 ;  /* 0x00000006000b7c24 */ /* 0x004fc8000f8e0203 */
[----:B---3--:R-:W-:-:S06]  /*0fd0*/  IMAD.WIDE R8, R11, 0x4, R8 ;  /* 0x000000040b087825 */ /* 0x008fcc00078e0208 */
[----:B------:R-:W2:Y:S01]  /*0fe0*/  LDG.E R9, desc[UR4][R8.64] ;  /* 0x0000000408097981 */ /* 0x000ea2000c1e1900 */
[----:B----4-:R-:W-:-:S05]  /*0ff0*/  IMAD.WIDE R4, R11, 0x4, R4 ;  /* 0x000000040b047825 */ /* 0x010fca00078e0204 */
[----:B------:R-:W3:Y:S01]  /*1000*/  LDG.E R0, desc[UR4][R4.64] ;  /* 0x0000000404007981 */ /* 0x000ee2000c1e1900 */
[----:B------:R-:W-:Y:S01]  /*1010*/  BSSY.RECONVERGENT B0, `(.L_x_16) ;  /* 0x000000e000007945 */ /* 0x000fe20003800200 */
[----:B--2---:R-:W0:Y:S01]  /*1020*/  MUFU.RCP R2, R9 ;  /* 0x0000000900027308 */ /* 0x004e220000001000 */
[----:B---3-5:R-:W-:-:S07]  /*1030*/  FADD R0, -R0, R13 ;  /* 0x0000000d00007221 */ /* 0x028fce0000000100 */
[----:B------:R-:W2:Y:S01]  /*1040*/  FCHK P0, R0, R9 ;  /* 0x0000000900007302 */ /* 0x000ea20000000000 */
[----:B0-----:R-:W-:-:S04]  /*1050*/  FFMA R11, -R9, R2, 1 ;  /* 0x3f800000090b7423 */ /* 0x001fc80000000102 */
[----:B------:R-:W-:-:S04]  /*1060*/  FFMA R11, R2, R11, R2 ;  /* 0x0000000b020b7223 */ /* 0x000fc80000000002 */
[----:B------:R-:W-:-:S04]  /*1070*/  FFMA R2, R0, R11, RZ ;  /* 0x0000000b00027223 */ /* 0x000fc800000000ff */
[----:B------:R-:W-:-:S04]  /*1080*/  FFMA R10, -R9, R2, R0 ;  /* 0x00000002090a7223 */ /* 0x000fc80000000100 */
[----:B------:R-:W-:Y:S01]  /*1090*/  FFMA R11, R11, R10, R2 ;  /* 0x0000000a0b0b7223 */ /* 0x000fe20000000002 */
[----:B--2---:R-:W-:Y:S06]  /*10a0*/  @!P0 BRA `(.L_x_17) ;  /* 0x0000000000108947 */ /* 0x004fec0003800000 */
[----:B------:R-:W-:Y:S01]  /*10b0*/  IMAD.MOV.U32 R5, RZ, RZ, R9 ;  /* 0x000000ffff057224 */ /* 0x000fe200078e0009 */
[----:B------:R-:W-:-:S07]  /*10c0*/  MOV R2, 0x10e0 ;  /* 0x000010e000027802 */ /* 0x000fce0000000f00 */
[----:B-1----:R-:W-:Y:S05]  /*10d0*/  CALL.REL.NOINC `($__internal_3_$__cuda_sm3x_div_rn_noftz_f32_slowpath) ;  /* 0x0000000c00cc7944 */ /* 0x002fea0003c00000 */
[----:B------:R-:W-:-:S07]  /*10e0*/  IMAD.MOV.U32 R11, RZ, RZ, R9 ;  /* 0x000000ffff0b7224 */ /* 0x000fce00078e0009 */
.L_x_17:
[----:B------:R-:W-:Y:S05]  /*10f0*/  BSYNC.RECONVERGENT B0 ;  /* 0x0000000000007941 */ /* 0x000fea0003800200 */
.L_x_16:
[----:B------:R0:W-:Y:S01]  /*1100*/  STG.E desc[UR4][R18.64], R11 ;  /* 0x0000000b12007986 */ /* 0x0001e2000c101904 */
[----:B------:R-:W2:Y:S01]  /*1110*/  LDC.64 R4, c[0x0][0x3c0] ;  /* 0x0000f000ff047b82 */ /* 0x000ea20000000a00 */
[----:B------:R-:W3:Y:S02]  /*1120*/  LDCU UR6, c[0x0][0x388] ;  /* 0x00007100ff0677ac */ /* 0x000ee40008000800 */
[----:B------:R-:W3:Y:S02]  /*1130*/  LDG.E R0, desc[UR4][R6.64] ;  /* 0x0000000406007981 */ /* 0x000ee4000c1e1900 */
[----:B---3--:R-:W-:-:S04]  /*1140*/  IMAD R9, R0, UR6, R3 ;  /* 0x0000000600097c24 */ /* 0x008fc8000f8e0203 */
[----:B--2---:R-:W-:-:S06]  /*1150*/  IMAD.WIDE R4, R9, 0x4, R4 ;  /* 0x0000000409047825 */ /* 0x004fcc00078e0204 */
[----:B------:R-:W2:Y:S01]  /*1160*/  LDG.E R5, desc[UR4][R4.64] ;  /* 0x0000000404057981 */ /* 0x000ea2000c1e1900 */
[----:B------:R-:W-:-:S04]  /*1170*/  IMAD R9, R3, 0x3, RZ ;  /* 0x0000000303097824 */ /* 0x000fc800078e02ff */
[----:B------:R-:W-:-:S05]  /*1180*/  IMAD.WIDE.U32 R16, R9, 0x4, R16 ;  /* 0x0000000409107825 */ /* 0x000fca00078e0010 */
[----:B------:R-:W3:Y:S01]  /*1190*/  LDG.E R0, desc[UR4][R16.64] ;  /* 0x0000000410007981 */ /* 0x000ee2000c1e1900 */
[----:B------:R-:W-:Y:S01]  /*11a0*/  BSSY.RECONVERGENT B0, `(.L_x_18) ;  /* 0x000000b000007945 */ /* 0x000fe20003800200 */
[----:B--2---:R-:W2:Y:S08]  /*11b0*/  MUFU.RCP R2, R5 ;  /* 0x0000000500027308 */ /* 0x004eb00000001000 */
[----:B---3--:R-:W3:Y:S01]  /*11c0*/  FCHK P0, R0, R5 ;  /* 0x0000000500007302 */ /* 0x008ee20000000000 */
[----:B--2---:R-:W-:-:S04]  /*11d0*/  FFMA R9, -R5, R2, 1 ;  /* 0x3f80000005097423 */ /* 0x004fc80000000102 */
[----:B------:R-:W-:-:S04]  /*11e0*/  FFMA R9, R2, R9, R2 ;  /* 0x0000000902097223 */ /* 0x000fc80000000002 */
[----:B------:R-:W-:-:S04]  /*11f0*/  FFMA R2, R0, R9, RZ ;  /* 0x0000000900027223 */ /* 0x000fc800000000ff */
[----:B------:R-:W-:-:S04]  /*1200*/  FFMA R8, -R5, R2, R0 ;  /* 0x0000000205087223 */ /* 0x000fc80000000100 */
[----:B------:R-:W-:Y:S01]  /*1210*/  FFMA R9, R9, R8, R2 ;  /* 0x0000000809097223 */ /* 0x000fe20000000002 */
[----:B0--3--:R-:W-:Y:S06]  /*1220*/  @!P0 BRA `(.L_x_19) ;  /* 0x0000000000088947 */ /* 0x009fec0003800000 */
[----:B------:R-:W-:-:S07]  /*1230*/  MOV R2, 0x1250 ;  /* 0x0000125000027802 */ /* 0x000fce0000000f00 */
[----:B-1----:R-:W-:Y:S05]  /*1240*/  CALL.REL.NOINC `($__internal_3_$__cuda_sm3x_div_rn_noftz_f32_slowpath) ;  /* 0x0000000c00707944 */ /* 0x002fea0003c00000 */
.L_x_19:
[----:B------:R-:W-:Y:S05]  /*1250*/  BSYNC.RECONVERGENT B0 ;  /* 0x0000000000007941 */ /* 0x000fea0003800200 */
.L_x_18:
[----:B------:R0:W-:Y:S01]  /*1260*/  STG.E desc[UR4][R16.64], R9 ;  /* 0x0000000910007986 */ /* 0x0001e2000c101904 */
[----:B------:R-:W2:Y:S01]  /*1270*/  LDC.64 R4, c[0x0][0x3c0] ;  /* 0x0000f000ff047b82 */ /* 0x000ea20000000a00 */
[----:B------:R-:W3:Y:S02]  /*1280*/  LDCU UR6, c[0x0][0x388] ;  /* 0x00007100ff0677ac */ /* 0x000ee40008000800 */
[----:B------:R-:W3:Y:S02]  /*1290*/  LDG.E R0, desc[UR4][R6.64] ;  /* 0x0000000406007981 */ /* 0x000ee4000c1e1900 */
[----:B---3--:R-:W-:Y:S02]  /*12a0*/  IMAD R11, R0, UR6, R3 ;  /* 0x00000006000b7c24 */ /* 0x008fe4000f8e0203 */
[----:B------:R-:W3:Y:S02]  /*12b0*/  LDG.E R0, desc[UR4][R16.64+0x4] ;  /* 0x0000040410007981 */ /* 0x000ee4000c1e1900 */
[----:B--2---:R-:W-:-:S06]  /*12c0*/  IMAD.WIDE R4, R11, 0x4, R4 ;  /* 0x000000040b047825 */ /* 0x004fcc00078e0204 */
[----:B------:R-:W2:Y:S01]  /*12d0*/  LDG.E R5, desc[UR4][R4.64] ;  /* 0x0000000404057981 */ /* 0x000ea2000c1e1900 */
        /* <DEDUP_REMOVED lines=11> */
[----:B------:R-:W-:-:S07]  /*1390*/  IMAD.MOV.U32 R11, RZ, RZ, R9 ;  /* 0x000000ffff0b7224 */ /* 0x000fce00078e0009 */
.L_x_21:
[----:B------:R-:W-:Y:S05]  /*13a0*/  BSYNC.RECONVERGENT B0 ;  /* 0x0000000000007941 */ /* 0x000fea0003800200 */
.L_x_20:
[----:B------:R0:W-:Y:S01]  /*13b0*/  STG.E desc[UR4][R16.64+0x4], R11 ;  /* 0x0000040b10007986 */ /* 0x0001e2000c101904 */
[----:B------:R-:W2:Y:S01]  /*13c0*/  LDC.64 R4, c[0x0][0x3c0] ;  /* 0x0000f000ff047b82 */ /* 0x000ea20000000a00 */
[----:B------:R-:W3:Y:S02]  /*13d0*/  LDCU UR6, c[0x0][0x388] ;  /* 0x00007100ff0677ac */ /* 0x000ee40008000800 */
[----:B------:R-:W3:Y:S04]  /*13e0*/  LDG.E R6, desc[UR4][R6.64] ;  /* 0x0000000406067981 */ /* 0x000ee8000c1e1900 */
[----:B------:R-:W4:Y:S01]  /*13f0*/  LDG.E R0, desc[UR4][R16.64+0x8] ;  /* 0x0000080410007981 */ /* 0x000f22000c1e1900 */
[----:B---3--:R-:W-:-:S04]  /*1400*/  IMAD R3, R6, UR6, R3 ;  /* 0x0000000606037c24 */ /* 0x008fc8000f8e0203 */
[----:B--2---:R-:W-:-:S05]  /*1410*/  IMAD.WIDE R2, R3, 0x4, R4 ;  /* 0x0000000403027825 */ /* 0x004fca00078e0204 */
[----:B------:R-:W2:Y:S01]  /*1420*/  LDG.E R5, desc[UR4][R2.64] ;  /* 0x0000000402057981 */ /* 0x000ea2000c1e1900 */
[----:B------:R-:W-:Y:S01]  /*1430*/  BSSY.RECONVERGENT B0, `(.L_x_22) ;  /* 0x000000b000007945 */ /* 0x000fe20003800200 */
[----:B--2---:R-:W2:Y:S08]  /*1440*/  MUFU.RCP R4, R5 ;  /* 0x0000000500047308 */ /* 0x004eb00000001000 */
[----:B----4-:R-:W3:Y:S01]  /*1450*/  FCHK P0, R0, R5 ;  /* 0x0000000500007302 */ /* 0x010ee20000000000 */
        /* <DEDUP_REMOVED lines=8> */
.L_x_23:
[----:B------:R-:W-:Y:S05]  /*14e0*/  BSYNC.RECONVERGENT B0 ;  /* 0x0000000000007941 */ /* 0x000fea0003800200 */
.L_x_22:
[----:B------:R-:W-:Y:S01]  /*14f0*/  STG.E desc[UR4][R16.64+0x8], R9 ;  /* 0x0000080910007986 */ /* 0x000fe2000c101904 */
[----:B------:R-:W-:Y:S05]  /*1500*/  EXIT ;  /* 0x000000000000794d */ /* 0x000fea0003800000 */
        .weak           $__internal_0_$__cuda_sm20_dblrcp_rn_slowpath_v3
        .type           $__internal_0_$__cuda_sm20_dblrcp_rn_slowpath_v3,@function
        .size           $__internal_0_$__cuda_sm20_dblrcp_rn_slowpath_v3,($__internal_1_$__cuda_sm20_div_rn_f64_full - $__internal_0_$__cuda_sm20_dblrcp_rn_slowpath_v3)
$__internal_0_$__cuda_sm20_dblrcp_rn_slowpath_v3:
[----:B------:R-:W-:Y:S01]  /*1510*/  DSETP.GTU.AND P0, PT, |R22|, +INF , PT ;  /* 0x7ff000001600742a */ /* 0x000fe20003f0c200 */
[----:B------:R-:W-:-:S13]  /*1520*/  BSSY.RECONVERGENT B2, `(.L_x_24) ;  /* 0x0000023000027945 */ /* 0x000fda0003800200 */
[----:B------:R-:W-:Y:S05]  /*1530*/  @P0 BRA `(.L_x_25) ;  /* 0x00000000007c0947 */ /* 0x000fea0003800000 */
[----:B------:R-:W-:-:S05]  /*1540*/  LOP3.LUT R27, R23, 0x7fffffff, RZ, 0xc0, !PT ;  /* 0x7fffffff171b7812 */ /* 0x000fca00078ec0ff */
[----:B------:R-:W-:-:S05]  /*1550*/  VIADD R5, R27, 0xffffffff ;  /* 0xffffffff1b057836 */ /* 0x000fca0000000000 */
[----:B------:R-:W-:-:S13]  /*1560*/  ISETP.GE.U32.AND P0, PT, R5, 0x7fefffff, PT ;  /* 0x7fefffff0500780c */ /* 0x000fda0003f06070 */
[----:B------:R-:W-:Y:S02]  /*1570*/  @P0 LOP3.LUT R25, R23, 0x7ff00000, RZ, 0x3c, !PT ;  /* 0x7ff0000017190812 */ /* 0x000fe400078e3cff */
[----:B------:R-:W-:Y:S01]  /*1580*/  @P0 MOV R24, RZ ;  /* 0x000000ff00180202 */ /* 0x000fe20000000f00 */
[----:B------:R-:W-:Y:S06]  /*1590*/  @P0 BRA `(.L_x_26) ;  /* 0x00000000006c0947 */ /* 0x000fec0003800000 */
[----:B------:R-:W-:-:S13]  /*15a0*/  ISETP.GE.U32.AND P0, PT, R27, 0x1000001, PT ;  /* 0x010000011b00780c */ /* 0x000fda0003f06070 */
[----:B------:R-:W-:Y:S05]  /*15b0*/  @!P0 BRA `(.L_x_27) ;  /* 0x0000000000348947 */ /* 0x000fea0003800000 */
[----:B------:R-:W-:Y:S02]  /*15c0*/  VIADD R25, R23, 0xc0200000 ;  /* 0xc020000017197836 */ /* 0x000fe40000000000 */
[----:B------:R-:W-:Y:S02]  /*15d0*/  IMAD.MOV.U32 R24, RZ, RZ, R22 ;  /* 0x000000ffff187224 */ /* 0x000fe400078e0016 */
[----:B------:R-:W0:Y:S04]  /*15e0*/  MUFU.RCP64H R27, R25 ;  /* 0x00000019001b7308 */ /* 0x000e280000001800 */
[----:B0-----:R-:W-:-:S08]  /*15f0*/  DFMA R28, -R24, R26, 1 ;  /* 0x3ff00000181c742b */ /* 0x001fd0000000011a */
[----:B------:R-:W-:-:S08]  /*1600*/  DFMA R28, R28, R28, R28 ;  /* 0x0000001c1c1c722b */ /* 0x000fd0000000001c */
[----:B------:R-:W-:-:S08]  /*1610*/  DFMA R28, R26, R28, R26 ;  /* 0x0000001c1a1c722b */ /* 0x000fd0000000001a */
[----:B------:R-:W-:-:S08]  /*1620*/  DFMA R26, -R24, R28, 1 ;  /* 0x3ff00000181a742b */ /* 0x000fd0000000011c */
[----:B------:R-:W-:-:S08]  /*1630*/  DFMA R26, R28, R26, R28 ;  /* 0x0000001a1c1a722b */ /* 0x000fd0000000001c */
[----:B------:R-:W-:-:S08]  /*1640*/  DMUL R26, R26, 2.2250738585072013831e-308 ;  /* 0x001000001a1a7828 */ /* 0x000fd00000000000 */
[----:B------:R-:W-:-:S08]  /*1650*/  DFMA R22, -R22, R26, 1 ;  /* 0x3ff000001616742b */ /* 0x000fd0000000011a */
[----:B------:R-:W-:-:S08]  /*1660*/  DFMA R22, R22, R22, R22 ;  /* 0x000000161616722b */ /* 0x000fd00000000016 */
[----:B------:R-:W-:Y:S01]  /*1670*/  DFMA R24, R26, R22, R26 ;  /* 0x000000161a18722b */ /* 0x000fe2000000001a */
[----:B------:R-:W-:Y:S10]  /*1680*/  BRA `(.L_x_26) ;  /* 0x0000000000307947 */ /* 0x000ff40003800000 */
.L_x_27:
[----:B------:R-:W-:Y:S01]  /*1690*/  DMUL R22, R22, 8.11296384146066816958e+31 ;  /* 0x4690000016167828 */ /* 0x000fe20000000000 */
[----:B------:R-:W-:-:S05]  /*16a0*/  IMAD.MOV.U32 R24, RZ, RZ, R26 ;  /* 0x000000ffff187224 */ /* 0x000fca00078e001a */
[----:B------:R-:W0:Y:S02]  /*16b0*/  MUFU.RCP64H R25, R23 ;  /* 0x0000001700197308 */ /* 0x000e240000001800 */
[----:B0-----:R-:W-:-:S08]  /*16c0*/  DFMA R26, -R22, R24, 1 ;  /* 0x3ff00000161a742b */ /* 0x001fd00000000118 */
[----:B------:R-:W-:-:S08]  /*16d0*/  DFMA R26, R26, R26, R26 ;  /* 0x0000001a1a1a722b */ /* 0x000fd0000000001a */
[----:B------:R-:W-:-:S08]  /*16e0*/  DFMA R26, R24, R26, R24 ;  /* 0x0000001a181a722b */ /* 0x000fd00000000018 */
[----:B------:R-:W-:-:S08]  /*16f0*/  DFMA R24, -R22, R26, 1 ;  /* 0x3ff000001618742b */ /* 0x000fd0000000011a */
[----:B------:R-:W-:-:S08]  /*1700*/  DFMA R24, R26, R24, R26 ;  /* 0x000000181a18722b */ /* 0x000fd0000000001a */
[----:B------:R-:W-:Y:S01]  /*1710*/  DMUL R24, R24, 8.11296384146066816958e+31 ;  /* 0x4690000018187828 */ /* 0x000fe20000000000 */
[----:B------:R-:W-:Y:S10]  /*1720*/  BRA `(.L_x_26) ;  /* 0x0000000000087947 */ /* 0x000ff40003800000 */
.L_x_25:
[----:B------:R-:W-:Y:S02]  /*1730*/  LOP3.LUT R25, R23, 0x80000, RZ, 0xfc, !PT ;  /* 0x0008000017197812 */ /* 0x000fe400078efcff */
[----:B------:R-:W-:-:S07]  /*1740*/  MOV R24, R22 ;  /* 0x0000001600187202 */ /* 0x000fce0000000f00 */
.L_x_26:
[----:B------:R-:W-:Y:S05]  /*1750*/  BSYNC.RECONVERGENT B2 ;  /* 0x0000000000027941 */ /* 0x000fea0003800200 */
.L_x_24:
[----:B------:R-:W-:Y:S02]  /*1760*/  IMAD.MOV.U32 R22, RZ, RZ, R0 ;  /* 0x000000ffff167224 */ /* 0x000fe400078e0000 */
[----:B------:R-:W-:-:S04]  /*1770*/  IMAD.MOV.U32 R23, RZ, RZ, 0x0 ;  /* 0x00000000ff177424 */ /* 0x000fc800078e00ff */
[----:B------:R-:W-:Y:S05]  /*1780*/  RET.REL.NODEC R22 `(_Z23compute_descriptor_se_rPfiS_iS_iPKiPKfS3_PiiS3_ffPd) ;  /* 0xffffffe8161c7950 */ /* 0x000fea0003c3ffff */
        .weak           $__internal_1_$__cuda_sm20_div_rn_f64_full
        .type           $__internal_1_$__cuda_sm20_div_rn_f64_full,@function
        .size           $__internal_1_$__cuda_sm20_div_rn_f64_full,($__internal_2_$__cuda_sm20_dsqrt_rn_f64_mediumpath_v1 - $__internal_1_$__cuda_sm20_div_rn_f64_full)
$__internal_1_$__cuda_sm20_div_rn_f64_full:
[C---:B------:R-:W-:Y:S01]  /*1790*/  FSETP.GEU.AND P0, PT, |R31|.reuse, 1.469367938527859385e-39, PT ;  /* 0x001000001f00780b */ /* 0x040fe20003f0e200 */
[----:B------:R-:W-:Y:S01]  /*17a0*/  BSSY.RECONVERGENT B3, `(.L_x_28) ;  /* 0x0000056000037945 */ /* 0x000fe20003800200 */
[----:B------:R-:W-:Y:S02]  /*17b0*/  LOP3.LUT R8, R31, 0x800fffff, RZ, 0xc0, !PT ;  /* 0x800fffff1f087812 */ /* 0x000fe400078ec0ff */
[----:B------:R-:W-:Y:S02]  /*17c0*/  MOV R24, 0x1 ;  /* 0x0000000100187802 */ /* 0x000fe40000000f00 */
[----:B------:R-:W-:Y:S01]  /*17d0*/  LOP3.LUT R9, R8, 0x3ff00000, RZ, 0xfc, !PT ;  /* 0x3ff0000008097812 */ /* 0x000fe200078efcff */
[----:B------:R-:W-:Y:S01]  /*17e0*/  IMAD.MOV.U32 R8, RZ, RZ, R30 ;  /* 0x000000ffff087224 */ /* 0x000fe200078e001e */
[C---:B------:R-:W-:Y:S02]  /*17f0*/  FSETP.GEU.AND P2, PT, |R21|.reuse, 1.469367938527859385e-39, PT ;  /* 0x001000001500780b */ /* 0x040fe40003f4e200 */
[----:B------:R-:W-:-:S02]  /*1800*/  LOP3.LUT R5, R21, 0x7ff00000, RZ, 0xc0, !PT ;  /* 0x7ff0000015057812 */ /* 0x000fc400078ec0ff */
[----:B------:R-:W-:Y:S01]  /*1810*/  LOP3.LUT R32, R31, 0x7ff00000, RZ, 0xc0, !PT ;  /* 0x7ff000001f207812 */ /* 0x000fe200078ec0ff */
[----:B------:R-:W-:-:S03]  /*1820*/  @!P0 DMUL R8, R30, 8.98846567431157953865e+307 ;  /* 0x7fe000001e088828 */ /* 0x000fc60000000000 */
[----:B------:R-:W-:-:S03]  /*1830*/  ISETP.GE.U32.AND P1, PT, R5, R32, PT ;  /* 0x000000200500720c */ /* 0x000fc60003f26070 */
[----:B------:R-:W0:Y:S02]  /*1840*/  MUFU.RCP64H R25, R9 ;  /* 0x0000000900197308 */ /* 0x000e240000001800 */
[----:B------:R-:W-:Y:S01]  /*1850*/  @!P2 LOP3.LUT R6, R31, 0x7ff00000, RZ, 0xc0, !PT ;  /* 0x7ff000001f06a812 */ /* 0x000fe200078ec0ff */
[----:B------:R-:W-:Y:S01]  /*1860*/  @!P2 IMAD.MOV.U32 R28, RZ, RZ, RZ ;  /* 0x000000ffff1ca224 */ /* 0x000fe200078e00ff */
[----:B------:R-:W-:Y:S02]  /*1870*/  @!P0 LOP3.LUT R32, R9, 0x7ff00000, RZ, 0xc0, !PT ;  /* 0x7ff0000009208812 */ /* 0x000fe400078ec0ff */
[----:B------:R-:W-:Y:S01]  /*1880*/  @!P2 ISETP.GE.U32.AND P3, PT, R5, R6, PT ;  /* 0x000000060500a20c */ /* 0x000fe20003f66070 */
[----:B------:R-:W-:-:S05]  /*1890*/  IMAD.MOV.U32 R6, RZ, RZ, 0x1ca00000 ;  /* 0x1ca00000ff067424 */ /* 0x000fca00078e00ff */
[----:B------:R-:W-:-:S04]  /*18a0*/  @!P2 SEL R7, R6, 0x63400000, !P3 ;  /* 0x634000000607a807 */ /* 0x000fc80005800000 */
[----:B------:R-:W-:Y:S01]  /*18b0*/  @!P2 LOP3.LUT R7, R7, 0x80000000, R21, 0xf8, !PT ;  /* 0x800000000707a812 */ /* 0x000fe200078ef815 */
[----:B0-----:R-:W-:-:S03]  /*18c0*/  DFMA R22, R24, -R8, 1 ;  /* 0x3ff000001816742b */ /* 0x001fc60000000808 */
[----:B------:R-:W-:-:S05]  /*18d0*/  @!P2 LOP3.LUT R29, R7, 0x100000, RZ, 0xfc, !PT ;  /* 0x00100000071da812 */ /* 0x000fca00078efcff */
[----:B------:R-:W-:-:S08]  /*18e0*/  DFMA R22, R22, R22, R22 ;  /* 0x000000161616722b */ /* 0x000fd00000000016 */
[----:B------:R-:W-:Y:S01]  /*18f0*/  DFMA R24, R24, R22, R24 ;  /* 0x000000161818722b */ /* 0x000fe20000000018 */
[----:B------:R-:W-:Y:S01]  /*1900*/  SEL R23, R6, 0x63400000, !P1 ;  /* 0x6340000006177807 */ /* 0x000fe20004800000 */
[----:B------:R-:W-:-:S03]  /*1910*/  IMAD.MOV.U32 R22, RZ, RZ, R20 ;  /* 0x000000ffff167224 */ /* 0x000fc600078e0014 */
[----:B------:R-:W-:-:S03]  /*1920*/  LOP3.LUT R23, R23, 0x800fffff, R21, 0xf8, !PT ;  /* 0x800fffff17177812 */ /* 0x000fc600078ef815 */
[----:B------:R-:W-:-:S03]  /*1930*/  DFMA R26, R24, -R8, 1 ;  /* 0x3ff00000181a742b */ /* 0x000fc60000000808 */
[----:B------:R-:W-:-:S05]  /*1940*/  @!P2 DFMA R22, R22, 2, -R28 ;  /* 0x400000001616a82b */ /* 0x000fca000000081c */
[----:B------:R-:W-:-:S08]  /*1950*/  DFMA R24, R24, R26, R24 ;  /* 0x0000001a1818722b */ /* 0x000fd00000000018 */
[----:B------:R-:W-:-:S08]  /*1960*/  DMUL R26, R24, R22 ;  /* 0x00000016181a7228 */ /* 0x000fd00000000000 */
[----:B------:R-:W-:-:S08]  /*1970*/  DFMA R28, R26, -R8, R22 ;  /* 0x800000081a1c722b */ /* 0x000fd00000000016 */
[----:B------:R-:W-:Y:S01]  /*1980*/  DFMA R28, R24, R28, R26 ;  /* 0x0000001c181c722b */ /* 0x000fe2000000001a */
[----:B------:R-:W-:Y:S01]  /*1990*/  MOV R25, R5 ;  /* 0x0000000500197202 */ /* 0x000fe20000000f00 */
[----:B------:R-:W-:Y:S01]  /*19a0*/  VIADD R24, R32, 0xffffffff ;  /* 0xffffffff20187836 */ /* 0x000fe20000000000 */
[----:B------:R-:W-:-:S05]  /*19b0*/  @!P2 LOP3.LUT R25, R23, 0x7ff00000, RZ, 0xc0, !PT ;  /* 0x7ff000001719a812 */ /* 0x000fca00078ec0ff */
[----:B------:R-:W-:-:S05]  /*19c0*/  VIADD R7, R25, 0xffffffff ;  /* 0xffffffff19077836 */ /* 0x000fca0000000000 */
[----:B------:R-:W-:-:S04]  /*19d0*/  ISETP.GT.U32.AND P0, PT, R7, 0x7feffffe, PT ;  /* 0x7feffffe0700780c */ /* 0x000fc80003f04070 */
[----:B------:R-:W-:-:S13]  /*19e0*/  ISETP.GT.U32.OR P0, PT, R24, 0x7feffffe, P0 ;  /* 0x7feffffe1800780c */ /* 0x000fda0000704470 */
[----:B------:R-:W-:Y:S05]  /*19f0*/  @P0 BRA `(.L_x_29) ;  /* 0x00000000006c0947 */ /* 0x000fea0003800000 */
[----:B------:R-:W-:-:S04]  /*1a00*/  LOP3.LUT R20, R31, 0x7ff00000, RZ, 0xc0, !PT ;  /* 0x7ff000001f147812 */ /* 0x000fc800078ec0ff */
[CC--:B------:R-:W-:Y:S02]  /*1a10*/  VIADDMNMX R7, R5.reuse, -R20.reuse, 0xb9600000, !PT ;  /* 0xb960000005077446 */ /* 0x0c0fe40007800914 */
[----:B------:R-:W-:Y:S01]  /*1a20*/  ISETP.GE.U32.AND P0, PT, R5, R20, PT ;  /* 0x000000140500720c */ /* 0x000fe20003f06070 */
[----:B------:R-:W-:Y:S01]  /*1a30*/  IMAD.MOV.U32 R20, RZ, RZ, RZ ;  /* 0x000000ffff147224 */ /* 0x000fe200078e00ff */
[----:B------:R-:W-:Y:S02]  /*1a40*/  VIMNMX R5, PT, PT, R7, 0x46a00000, PT ;  /* 0x46a0000007057848 */ /* 0x000fe40003fe0100 */
[----:B------:R-:W-:-:S05]  /*1a50*/  SEL R6, R6, 0x63400000, !P0 ;  /* 0x6340000006067807 */ /* 0x000fca0004000000 */
[----:B------:R-:W-:-:S05]  /*1a60*/  IMAD.IADD R5, R5, 0x1, -R6 ;  /* 0x0000000105057824 */ /* 0x000fca00078e0a06 */
[----:B------:R-:W-:-:S06]  /*1a70*/  IADD3 R21, PT, PT, R5, 0x7fe00000, RZ ;  /* 0x7fe0000005157810 */ /* 0x000fcc0007ffe0ff */
[----:B------:R-:W-:-:S10]  /*1a80*/  DMUL R6, R28, R20 ;  /* 0x000000141c067228 */ /* 0x000fd40000000000 */
[----:B------:R-:W-:-:S13]  /*1a90*/  FSETP.GTU.AND P0, PT, |R7|, 1.469367938527859385e-39, PT ;  /* 0x001000000700780b */ /* 0x000fda0003f0c200 */
[----:B------:R-:W-:Y:S05]  /*1aa0*/  @P0 BRA `(.L_x_30) ;  /* 0x0000000000940947 */ /* 0x000fea0003800000 */
[----:B------:R-:W-:Y:S01]  /*1ab0*/  DFMA R8, R28, -R8, R22 ;  /* 0x800000081c08722b */ /* 0x000fe20000000016 */
[----:B------:R-:W-:-:S09]  /*1ac0*/  IMAD.MOV.U32 R20, RZ, RZ, RZ ;  /* 0x000000ffff147224 */ /* 0x000fd200078e00ff */
[C---:B------:R-:W-:Y:S02]  /*1ad0*/  FSETP.NEU.AND P0, PT, R9.reuse, RZ, PT ;  /* 0x000000ff0900720b */ /* 0x040fe40003f0d000 */
[----:B------:R-:W-:-:S04]  /*1ae0*/  LOP3.LUT R23, R9, 0x80000000, R31, 0x48, !PT ;  /* 0x8000000009177812 */ /* 0x000fc800078e481f */
[----:B------:R-:W-:-:S07]  /*1af0*/  LOP3.LUT R21, R23, R21, RZ, 0xfc, !PT ;  /* 0x0000001517157212 */ /* 0x000fce00078efcff */
[----:B------:R-:W-:Y:S05]  /*1b00*/  @!P0 BRA `(.L_x_30) ;  /* 0x00000000007c8947 */ /* 0x000fea0003800000 */
[----:B------:R-:W-:Y:S01]  /*1b10*/  IMAD.MOV R9, RZ, RZ, -R5 ;  /* 0x000000ffff097224 */ /* 0x000fe200078e0a05 */
[----:B------:R-:W-:Y:S01]  /*1b20*/  MOV R8, RZ ;  /* 0x000000ff00087202 */ /* 0x000fe20000000f00 */
[----:B------:R-:W-:Y:S01]  /*1b30*/  DMUL.RP R20, R28, R20 ;  /* 0x000000141c147228 */ /* 0x000fe20000008000 */
[----:B------:R-:W-:-:S04]  /*1b40*/  IADD3 R5, PT, PT, -R5, -0x43300000, RZ ;  /* 0xbcd0000005057810 */ /* 0x000fc80007ffe1ff */
[----:B------:R-:W-:-:S05]  /*1b50*/  DFMA R8, R6, -R8, R28 ;  /* 0x800000080608722b */ /* 0x000fca000000001c */
[----:B------:R-:W-:-:S05]  /*1b60*/  LOP3.LUT R23, R21, R23, RZ, 0x3c, !PT ;  /* 0x0000001715177212 */ /* 0x000fca00078e3cff */
[----:B------:R-:W-:-:S04]  /*1b70*/  FSETP.NEU.AND P0, PT, |R9|, R5, PT ;  /* 0x000000050900720b */ /* 0x000fc80003f0d200 */
[----:B------:R-:W-:Y:S02]  /*1b80*/  FSEL R6, R20, R6, !P0 ;  /* 0x0000000614067208 */ /* 0x000fe40004000000 */
[----:B------:R-:W-:Y:S01]  /*1b90*/  FSEL R7, R23, R7, !P0 ;  /* 0x0000000717077208 */ /* 0x000fe20004000000 */
[----:B------:R-:W-:Y:S06]  /*1ba0*/  BRA `(.L_x_30) ;  /* 0x0000000000547947 */ /* 0x000fec0003800000 */
.L_x_29:
[----:B------:R-:W-:-:S14]  /*1bb0*/  DSETP.NAN.AND P0, PT, R20, R20, PT ;  /* 0x000000141400722a */ /* 0x000fdc0003f08000 */
[----:B------:R-:W-:Y:S05]  /*1bc0*/  @P0 BRA `(.L_x_31) ;  /* 0x0000000000440947 */ /* 0x000fea0003800000 */
[----:B------:R-:W-:-:S14]  /*1bd0*/  DSETP.NAN.AND P0, PT, R30, R30, PT ;  /* 0x0000001e1e00722a */ /* 0x000fdc0003f08000 */
[----:B------:R-:W-:Y:S05]  /*1be0*/  @P0 BRA `(.L_x_32) ;  /* 0x0000000000300947 */ /* 0x000fea0003800000 */
[----:B------:R-:W-:Y:S01]  /*1bf0*/  ISETP.NE.AND P0, PT, R25, R32, PT ;  /* 0x000000201900720c */ /* 0x000fe20003f05270 */
[----:B------:R-:W-:Y:S02]  /*1c00*/  IMAD.MOV.U32 R6, RZ, RZ, 0x0 ;  /* 0x00000000ff067424 */ /* 0x000fe400078e00ff */
[----:B------:R-:W-:-:S10]  /*1c10*/  IMAD.MOV.U32 R7, RZ, RZ, -0x80000 ;  /* 0xfff80000ff077424 */ /* 0x000fd400078e00ff */
[----:B------:R-:W-:Y:S05]  /*1c20*/  @!P0 BRA `(.L_x_30) ;  /* 0x0000000000348947 */ /* 0x000fea0003800000 */
[----:B------:R-:W-:Y:S02]  /*1c30*/  ISETP.NE.AND P0, PT, R25, 0x7ff00000, PT ;  /* 0x7ff000001900780c */ /* 0x000fe40003f05270 */
[----:B------:R-:W-:Y:S02]  /*1c40*/  LOP3.LUT R7, R21, 0x80000000, R31, 0x48, !PT ;  /* 0x8000000015077812 */ /* 0x000fe400078e481f */
[----:B------:R-:W-:-:S13]  /*1c50*/  ISETP.EQ.OR P0, PT, R32, RZ, !P0 ;  /* 0x000000ff2000720c */ /* 0x000fda0004702670 */
[----:B------:R-:W-:Y:S01]  /*1c60*/  @P0 LOP3.LUT R5, R7, 0x7ff00000, RZ, 0xfc, !PT ;  /* 0x7ff0000007050812 */ /* 0x000fe200078efcff */
[----:B------:R-:W-:Y:S01]  /*1c70*/  @!P0 IMAD.MOV.U32 R6, RZ, RZ, RZ ;  /* 0x000000ffff068224 */ /* 0x000fe200078e00ff */
[----:B------:R-:W-:-:S03]  /*1c80*/  @P0 MOV R6, RZ ;  /* 0x000000ff00060202 */ /* 0x000fc60000000f00 */
[----:B------:R-:W-:Y:S01]  /*1c90*/  @P0 IMAD.MOV.U32 R7, RZ, RZ, R5 ;  /* 0x000000ffff070224 */ /* 0x000fe200078e0005 */
[----:B------:R-:W-:Y:S06]  /*1ca0*/  BRA `(.L_x_30) ;  /* 0x0000000000147947 */ /* 0x000fec0003800000 */
.L_x_32:
[----:B------:R-:W-:Y:S01]  /*1cb0*/  LOP3.LUT R7, R31, 0x80000, RZ, 0xfc, !PT ;  /* 0x000800001f077812 */ /* 0x000fe200078efcff */
[----:B------:R-:W-:Y:S01]  /*1cc0*/  IMAD.MOV.U32 R6, RZ, RZ, R30 ;  /* 0x000000ffff067224 */ /* 0x000fe200078e001e */
[----:B------:R-:W-:Y:S06]  /*1cd0*/  BRA `(.L_x_30) ;  /* 0x0000000000087947 */ /* 0x000fec0003800000 */
.L_x_31:
[----:B------:R-:W-:Y:S01]  /*1ce0*/  LOP3.LUT R7, R21, 0x80000, RZ, 0xfc, !PT ;  /* 0x0008000015077812 */ /* 0x000fe200078efcff */
[----:B------:R-:W-:-:S07]  /*1cf0*/  IMAD.MOV.U32 R6, RZ, RZ, R20 ;  /* 0x000000ffff067224 */ /* 0x000fce00078e0014 */
.L_x_30:
[----:B------:R-:W-:Y:S05]  /*1d00*/  BSYNC.RECONVERGENT B3 ;  /* 0x0000000000037941 */ /* 0x000fea0003800200 */
.L_x_28:
[----:B------:R-:W-:Y:S01]  /*1d10*/  MOV R5, R6 ;  /* 0x0000000600057202 */ /* 0x000fe20000000f00 */
[----:B------:R-:W-:Y:S02]  /*1d20*/  IMAD.MOV.U32 R8, RZ, RZ, R7 ;  /* 0x000000ffff087224 */ /* 0x000fe400078e0007 */
[----:B------:R-:W-:Y:S02]  /*1d30*/  IMAD.MOV.U32 R6, RZ, RZ, R0 ;  /* 0x000000ffff067224 */ /* 0x000fe400078e0000 */
[----:B------:R-:W-:-:S04]  /*1d40*/  IMAD.MOV.U32 R7, RZ, RZ, 0x0 ;  /* 0x00000000ff077424 */ /* 0x000fc800078e00ff */
[----:B------:R-:W-:Y:S05]  /*1d50*/  RET.REL.NODEC R6 `(_Z23compute_descriptor_se_rPfiS_iS_iPKiPKfS3_PiiS3_ffPd) ;  /* 0xffffffe006a87950 */ /* 0x000fea0003c3ffff */
        .weak           $__internal_2_$__cuda_sm20_dsqrt_rn_f64_mediumpath_v1
        .type           $__internal_2_$__cuda_sm20_dsqrt_rn_f64_mediumpath_v1,@function
        .size           $__internal_2_$__cuda_sm20_dsqrt_rn_f64_mediumpath_v1,($__internal_3_$__cuda_sm3x_div_rn_noftz_f32_slowpath - $__internal_2_$__cuda_sm20_dsqrt_rn_f64_mediumpath_v1)
$__internal_2_$__cuda_sm20_dsqrt_rn_f64_mediumpath_v1:
[----:B------:R-:W-:Y:S01]  /*1d60*/  ISETP.GE.U32.AND P0, PT, R12, -0x3400000, PT ;  /* 0xfcc000000c00780c */ /* 0x000fe20003f06070 */
[----:B------:R-:W-:Y:S01]  /*1d70*/  BSSY.RECONVERGENT B2, `(.L_x_33) ;  /* 0x0000026000027945 */ /* 0x000fe20003800200 */
[----:B------:R-:W-:Y:S01]  /*1d80*/  MOV R21, R27 ;  /* 0x0000001b00157202 */ /* 0x000fe20000000f00 */
[----:B------:R-:W-:Y:S02]  /*1d90*/  IMAD.MOV.U32 R8, RZ, RZ, R10 ;  /* 0x000000ffff087224 */ /* 0x000fe400078e000a */
[----:B------:R-:W-:-:S08]  /*1da0*/  IMAD.MOV.U32 R9, RZ, RZ, R11 ;  /* 0x000000ffff097224 */ /* 0x000fd000078e000b */
[----:B------:R-:W-:Y:S05]  /*1db0*/  @!P0 BRA `(.L_x_34) ;  /* 0x0000000000208947 */ /* 0x000fea0003800000 */
[----:B------:R-:W-:-:S10]  /*1dc0*/  DFMA.RM R20, R24, R20, R22 ;  /* 0x000000141814722b */ /* 0x000fd40000004016 */
[----:B------:R-:W-:-:S05]  /*1dd0*/  IADD3 R12, P0, PT, R20, 0x1, RZ ;  /* 0x00000001140c7810 */ /* 0x000fca0007f1e0ff */
[----:B------:R-:W-:-:S06]  /*1de0*/  IMAD.X R13, RZ, RZ, R21, P0 ;  /* 0x000000ffff0d7224 */ /* 0x000fcc00000e0615 */
[----:B------:R-:W-:-:S08]  /*1df0*/  DFMA.RP R8, -R20, R12, R8 ;  /* 0x0000000c1408722b */ /* 0x000fd00000008108 */
[----:B------:R-:W-:-:S06]  /*1e00*/  DSETP.GT.AND P0, PT, R8, RZ, PT ;  /* 0x000000ff0800722a */ /* 0x000fcc0003f04000 */
[----:B------:R-:W-:Y:S02]  /*1e10*/  FSEL R12, R12, R20, P0 ;  /* 0x000000140c0c7208 */ /* 0x000fe40000000000 */
[----:B------:R-:W-:Y:S01]  /*1e20*/  FSEL R13, R13, R21, P0 ;  /* 0x000000150d0d7208 */ /* 0x000fe20000000000 */
[----:B------:R-:W-:Y:S06]  /*1e30*/  BRA `(.L_x_35) ;  /* 0x0000000000647947 */ /* 0x000fec0003800000 */
.L_x_34:
[----:B------:R-:W-:-:S14]  /*1e40*/  DSETP.NE.AND P0, PT, R8, RZ, PT ;  /* 0x000000ff0800722a */ /* 0x000fdc0003f05000 */
[----:B------:R-:W-:Y:S05]  /*1e50*/  @!P0 BRA `(.L_x_36) ;  /* 0x0000000000588947 */ /* 0x000fea0003800000 */
[----:B------:R-:W-:-:S13]  /*1e60*/  ISETP.GE.AND P0, PT, R9, RZ, PT ;  /* 0x000000ff0900720c */ /* 0x000fda0003f06270 */
[----:B------:R-:W-:Y:S01]  /*1e70*/  @!P0 MOV R12, 0x0 ;  /* 0x00000000000c8802 */ /* 0x000fe20000000f00 */
[----:B------:R-:W-:Y:S01]  /*1e80*/  @!P0 IMAD.MOV.U32 R13, RZ, RZ, -0x80000 ;  /* 0xfff80000ff0d8424 */ /* 0x000fe200078e00ff */
[----:B------:R-:W-:Y:S06]  /*1e90*/  @!P0 BRA `(.L_x_35) ;  /* 0x00000000004c8947 */ /* 0x000fec0003800000 */
[----:B------:R-:W-:-:S13]  /*1ea0*/  ISETP.GT.AND P0, PT, R9, 0x7fefffff, PT ;  /* 0x7fefffff0900780c */ /* 0x000fda0003f04270 */
[----:B------:R-:W-:Y:S05]  /*1eb0*/  @P0 BRA `(.L_x_36) ;  /* 0x0000000000400947 */ /* 0x000fea0003800000 */
[----:B------:R-:W-:Y:S01]  /*1ec0*/  DMUL R8, R8, 8.11296384146066816958e+31 ;  /* 0x4690000008087828 */ /* 0x000fe20000000000 */
[----:B------:R-:W-:Y:S01]  /*1ed0*/  IMAD.MOV.U32 R12, RZ, RZ, RZ ;  /* 0x000000ffff0c7224 */ /* 0x000fe200078e00ff */
[----:B------:R-:W-:Y:S01]  /*1ee0*/  MOV R23, 0x3fd80000 ;  /* 0x3fd8000000177802 */ /* 0x000fe20000000f00 */
[----:B------:R-:W-:-:S03]  /*1ef0*/  IMAD.MOV.U32 R22, RZ, RZ, 0x0 ;  /* 0x00000000ff167424 */ /* 0x000fc600078e00ff */
[----:B------:R-:W0:Y:S02]  /*1f00*/  MUFU.RSQ64H R13, R9 ;  /* 0x00000009000d7308 */ /* 0x000e240000001c00 */
[----:B0-----:R-:W-:-:S08]  /*1f10*/  DMUL R20, R12, R12 ;  /* 0x0000000c0c147228 */ /* 0x001fd00000000000 */
[----:B------:R-:W-:-:S08]  /*1f20*/  DFMA R20, R8, -R20, 1 ;  /* 0x3ff000000814742b */ /* 0x000fd00000000814 */
[----:B------:R-:W-:Y:S02]  /*1f30*/  DFMA R22, R20, R22, 0.5 ;  /* 0x3fe000001416742b */ /* 0x000fe40000000016 */
[----:B------:R-:W-:-:S08]  /*1f40*/  DMUL R20, R12, R20 ;  /* 0x000000140c147228 */ /* 0x000fd00000000000 */
[----:B------:R-:W-:-:S08]  /*1f50*/  DFMA R20, R22, R20, R12 ;  /* 0x000000141614722b */ /* 0x000fd0000000000c */
[----:B------:R-:W-:Y:S02]  /*1f60*/  DMUL R12, R8, R20 ;  /* 0x00000014080c7228 */ /* 0x000fe40000000000 */
[----:B------:R-:W-:-:S06]  /*1f70*/  VIADD R21, R21, 0xfff00000 ;  /* 0xfff0000015157836 */ /* 0x000fcc0000000000 */
[----:B------:R-:W-:-:S08]  /*1f80*/  DFMA R22, R12, -R12, R8 ;  /* 0x8000000c0c16722b */ /* 0x000fd00000000008 */
[----:B------:R-:W-:-:S10]  /*1f90*/  DFMA R12, R20, R22, R12 ;  /* 0x00000016140c722b */ /* 0x000fd4000000000c */
[----:B------:R-:W-:Y:S01]  /*1fa0*/  VIADD R13, R13, 0xfcb00000 ;  /* 0xfcb000000d0d7836 */ /* 0x000fe20000000000 */
[----:B------:R-:W-:Y:S06]  /*1fb0*/  BRA `(.L_x_35) ;  /* 0x0000000000047947 */ /* 0x000fec0003800000 */
.L_x_36:
[----:B------:R-:W-:-:S11]  /*1fc0*/  DADD R12, R8, R8 ;  /* 0x00000000080c7229 */ /* 0x000fd60000000008 */
.L_x_35:
[----:B------:R-:W-:Y:S05]  /*1fd0*/  BSYNC.RECONVERGENT B2 ;  /* 0x0000000000027941 */ /* 0x000fea0003800200 */
.L_x_33:
[----:B------:R-:W-:Y:S01]  /*1fe0*/  IMAD.MOV.U32 R8, RZ, RZ, R0 ;  /* 0x000000ffff087224 */ /* 0x000fe200078e0000 */
[----:B------:R-:W-:-:S04]  /*1ff0*/  MOV R9, 0x0 ;  /* 0x0000000000097802 */ /* 0x000fc80000000f00 */
[----:B------:R-:W-:Y:S05]  /*2000*/  RET.REL.NODEC R8 `(_Z23compute_descriptor_se_rPfiS_iS_iPKiPKfS3_PiiS3_ffPd) ;  /* 0xffffffdc08fc7950 */ /* 0x000fea0003c3ffff */
        .weak           $__internal_3_$__cuda_sm3x_div_rn_noftz_f32_slowpath
        .type           $__internal_3_$__cuda_sm3x_div_rn_noftz_f32_slowpath,@function
        .size           $__internal_3_$__cuda_sm3x_div_rn_noftz_f32_slowpath,(.L_x_76 - $__internal_3_$__cuda_sm3x_div_rn_noftz_f32_slowpath)
$__internal_3_$__cuda_sm3x_div_rn_noftz_f32_slowpath:
[----:B------:R-:W-:Y:S01]  /*2010*/  SHF.R.U32.HI R8, RZ, 0x17, R5 ;  /* 0x00000017ff087819 */ /* 0x000fe20000011605 */
[----:B------:R-:W-:Y:S01]  /*2020*/  BSSY.RECONVERGENT B1, `(.L_x_37) ;  /* 0x0000062000017945 */ /* 0x000fe20003800200 */
[----:B------:R-:W-:Y:S02]  /*2030*/  SHF.R.U32.HI R4, RZ, 0x17, R0 ;  /* 0x00000017ff047819 */ /* 0x000fe40000011600 */
[----:B------:R-:W-:Y:S02]  /*2040*/  LOP3.LUT R12, R8, 0xff, RZ, 0xc0, !PT ;  /* 0x000000ff080c7812 */ /* 0x000fe400078ec0ff */
[----:B------:R-:W-:-:S03]  /*2050*/  LOP3.LUT R10, R4, 0xff, RZ, 0xc0, !PT ;  /* 0x000000ff040a7812 */ /* 0x000fc600078ec0ff */
[----:B------:R-:W-:Y:S02]  /*2060*/  VIADD R9, R12, 0xffffffff ;  /* 0xffffffff0c097836 */ /* 0x000fe40000000000 */
[----:B------:R-:W-:-:S03]  /*2070*/  VIADD R8, R10, 0xffffffff ;  /* 0xffffffff0a087836 */ /* 0x000fc60000000000 */
[----:B------:R-:W-:-:S04]  /*2080*/  ISETP.GT.U32.AND P0, PT, R9, 0xfd, PT ;  /* 0x000000fd0900780c */ /* 0x000fc80003f04070 */
[----:B------:R-:W-:-:S13]  /*2090*/  ISETP.GT.U32.OR P0, PT, R8, 0xfd, P0 ;  /* 0x000000fd0800780c */ /* 0x000fda0000704470 */
[----:B------:R-:W-:Y:S01]  /*20a0*/  @!P0 IMAD.MOV.U32 R4, RZ, RZ, RZ ;  /* 0x000000ffff048224 */ /* 0x000fe200078e00ff */
[----:B------:R-:W-:Y:S06]  /*20b0*/  @!P0 BRA `(.L_x_38) ;  /* 0x00000000005c8947 */ /* 0x000fec0003800000 */
[----:B------:R-:W-:Y:S02]  /*20c0*/  FSETP.GTU.FTZ.AND P0, PT, |R0|, +INF , PT ;  /* 0x7f8000000000780b */ /* 0x000fe40003f1c200 */
[----:B------:R-:W-:-:S04]  /*20d0*/  FSETP.GTU.FTZ.AND P1, PT, |R5|, +INF , PT ;  /* 0x7f8000000500780b */ /* 0x000fc80003f3c200 */
[----:B------:R-:W-:-:S13]  /*20e0*/  PLOP3.LUT P0, PT, P0, P1, PT, 0xf8, 0x8f ;  /* 0x00000000008f781c */ /* 0x000fda0000703f70 */
[----:B------:R-:W-:Y:S05]  /*20f0*/  @P0 BRA `(.L_x_39) ;  /* 0x00000004004c0947 */ /* 0x000fea0003800000 */
[----:B------:R-:W-:-:S13]  /*2100*/  LOP3.LUT P0, RZ, R5, 0x7fffffff, R0, 0xc8, !PT ;  /* 0x7fffffff05ff7812 */ /* 0x000fda000780c800 */
[----:B------:R-:W-:Y:S05]  /*2110*/  @!P0 BRA `(.L_x_40) ;  /* 0x00000004003c8947 */ /* 0x000fea0003800000 */
[C---:B------:R-:W-:Y:S02]  /*2120*/  FSETP.NEU.FTZ.AND P1, PT, |R0|.reuse, +INF , PT ;  /* 0x7f8000000000780b */ /* 0x040fe40003f3d200 */
[----:B------:R-:W-:Y:S02]  /*2130*/  FSETP.NEU.FTZ.AND P2, PT, |R5|, +INF , PT ;  /* 0x7f8000000500780b */ /* 0x000fe40003f5d200 */
[----:B------:R-:W-:-:S11]  /*2140*/  FSETP.NEU.FTZ.AND P0, PT, |R0|, +INF , PT ;  /* 0x7f8000000000780b */ /* 0x000fd60003f1d200 */
[----:B------:R-:W-:Y:S05]  /*2150*/  @!P2 BRA !P1, `(.L_x_40) ;  /* 0x00000004002ca947 */ /* 0x000fea0004800000 */
[----:B------:R-:W-:-:S04]  /*2160*/  LOP3.LUT P1, RZ, R0, 0x7fffffff, RZ, 0xc0, !PT ;  /* 0x7fffffff00ff7812 */ /* 0x000fc8000782c0ff */
[----:B------:R-:W-:-:S13]  /*2170*/  PLOP3.LUT P1, PT, P2, P1, PT, 0x2f, 0xf2 ;  /* 0x0000000000f2781c */ /* 0x000fda0001722577 */
[----:B------:R-:W-:Y:S05]  /*2180*/  @P1 BRA `(.L_x_41) ;  /* 0x0000000400181947 */ /* 0x000fea0003800000 */
[----:B------:R-:W-:-:S04]  /*2190*/  LOP3.LUT P1, RZ, R5, 0x7fffffff, RZ, 0xc0, !PT ;  /* 0x7fffffff05ff7812 */ /* 0x000fc8000782c0ff */
[----:B------:R-:W-:-:S13]  /*21a0*/  PLOP3.LUT P0, PT, P0, P1, PT, 0x2f, 0xf2 ;  /* 0x0000000000f2781c */ /* 0x000fda0000702577 */
[----:B------:R-:W-:Y:S05]  /*21b0*/  @P0 BRA `(.L_x_42) ;  /* 0x0000000400000947 */ /* 0x000fea0003800000 */
[----:B------:R-:W-:Y:S02]  /*21c0*/  ISETP.GE.AND P0, PT, R8, RZ, PT ;  /* 0x000000ff0800720c */ /* 0x000fe40003f06270 */
[----:B------:R-:W-:-:S11]  /*21d0*/  ISETP.GE.AND P1, PT, R9, RZ, PT ;  /* 0x000000ff0900720c */ /* 0x000fd60003f26270 */
[----:B------:R-:W-:Y:S01]  /*21e0*/  @P0 MOV R4, RZ ;  /* 0x000000ff00040202 */ /* 0x000fe20000000f00 */
[----:B------:R-:W-:Y:S02]  /*21f0*/  @!P0 IMAD.MOV.U32 R4, RZ, RZ, -0x40 ;  /* 0xffffffc0ff048424 */ /* 0x000fe400078e00ff */
[----:B------:R-:W-:Y:S01]  /*2200*/  @!P0 FFMA R0, R0, 1.84467440737095516160e+19, RZ ;  /* 0x5f80000000008823 */ /* 0x000fe200000000ff */
[----:B------:R-:W-:Y:S01]  /*2210*/  @!P1 FFMA R5, R5, 1.84467440737095516160e+19, RZ ;  /* 0x5f80000005059823 */ /* 0x000fe200000000ff */
[----:B------:R-:W-:-:S07]  /*2220*/  @!P1 VIADD R4, R4, 0x40 ;  /* 0x0000004004049836 */ /* 0x000fce0000000000 */
.L_x_38:
[----:B------:R-:W-:Y:S01]  /*2230*/  LEA R8, R12, 0xc0800000, 0x17 ;  /* 0xc08000000c087811 */ /* 0x000fe200078eb8ff */
[----:B------:R-:W-:Y:S04]  /*2240*/  BSSY.RECONVERGENT B2, `(.L_x_43) ;  /* 0x0000036000027945 */ /* 0x000fe80003800200 */
[----:B------:R-:W-:Y:S01]  /*2250*/  IMAD.IADD R8, R5, 0x1, -R8 ;  /* 0x0000000105087824 */ /* 0x000fe200078e0a08 */
[----:B------:R-:W-:-:S03]  /*2260*/  IADD3 R5, PT, PT, R10, -0x7f, RZ ;  /* 0xffffff810a057810 */ /* 0x000fc60007ffe0ff */
[----:B------:R-:W0:Y:S01]  /*2270*/  MUFU.RCP R9, R8 ;  /* 0x0000000800097308 */ /* 0x000e220000001000 */
[----:B------:R-:W-:Y:S01]  /*2280*/  FADD.FTZ R11, -R8, -RZ ;  /* 0x800000ff080b7221 */ /* 0x000fe20000010100 */
[----:B------:R-:W-:-:S03]  /*2290*/  IMAD R0, R5, -0x800000, R0 ;  /* 0xff80000005007824 */ /* 0x000fc600078e0200 */
[----:B0-----:R-:W-:-:S04]  /*22a0*/  FFMA R10, R9, R11, 1 ;  /* 0x3f800000090a7423 */ /* 0x001fc8000000000b */
[----:B------:R-:W-:-:S04]  /*22b0*/  FFMA R14, R9, R10, R9 ;  /* 0x0000000a090e7223 */ /* 0x000fc80000000009 */
[----:B------:R-:W-:-:S04]  /*22c0*/  FFMA R9, R0, R14, RZ ;  /* 0x0000000e00097223 */ /* 0x000fc800000000ff */
[----:B------:R-:W-:-:S04]  /*22d0*/  FFMA R10, R11, R9, R0 ;  /* 0x000000090b0a7223 */ /* 0x000fc80000000000 */
[----:B------:R-:W-:Y:S01]  /*22e0*/  FFMA R13, R14, R10, R9 ;  /* 0x0000000a0e0d7223 */ /* 0x000fe20000000009 */
[----:B------:R-:W-:-:S03]  /*22f0*/  IADD3 R9, PT, PT, R5, 0x7f, -R12 ;  /* 0x0000007f05097810 */ /* 0x000fc60007ffe80c */
[----:B------:R-:W-:Y:S02]  /*2300*/  FFMA R10, R11, R13, R0 ;  /* 0x0000000d0b0a7223 */ /* 0x000fe40000000000 */
[----:B------:R-:W-:Y:S02]  /*2310*/  IMAD.IADD R9, R9, 0x1, R4 ;  /* 0x0000000109097824 */ /* 0x000fe400078e0204 */
[----:B------:R-:W-:-:S05]  /*2320*/  FFMA R0, R14, R10, R13 ;  /* 0x0000000a0e007223 */ /* 0x000fca000000000d */
[----:B------:R-:W-:-:S04]  /*2330*/  SHF.R.U32.HI R5, RZ, 0x17, R0 ;  /* 0x00000017ff057819 */ /* 0x000fc80000011600 */
[----:B------:R-:W-:-:S05]  /*2340*/  LOP3.LUT R5, R5, 0xff, RZ, 0xc0, !PT ;  /* 0x000000ff05057812 */ /* 0x000fca00078ec0ff */
[----:B------:R-:W-:-:S04]  /*2350*/  IMAD.IADD R11, R5, 0x1, R9 ;  /* 0x00000001050b7824 */ /* 0x000fc800078e0209 */
[----:B------:R-:W-:-:S05]  /*2360*/  VIADD R4, R11, 0xffffffff ;  /* 0xffffffff0b047836 */ /* 0x000fca0000000000 */
[----:B------:R-:W-:-:S13]  /*2370*/  ISETP.GE.U32.AND P0, PT, R4, 0xfe, PT ;  /* 0x000000fe0400780c */ /* 0x000fda0003f06070 */
[----:B------:R-:W-:Y:S05]  /*2380*/  @!P0 BRA `(.L_x_44) ;  /* 0x0000000000808947 */ /* 0x000fea0003800000 */
[----:B------:R-:W-:-:S13]  /*2390*/  ISETP.GT.AND P0, PT, R11, 0xfe, PT ;  /* 0x000000fe0b00780c */ /* 0x000fda0003f04270 */
[----:B------:R-:W-:Y:S05]  /*23a0*/  @P0 BRA `(.L_x_45) ;  /* 0x00000000006c0947 */ /* 0x000fea0003800000 */
[----:B------:R-:W-:-:S13]  /*23b0*/  ISETP.GE.AND P0, PT, R11, 0x1, PT ;  /* 0x000000010b00780c */ /* 0x000fda0003f06270 */
[----:B------:R-:W-:Y:S05]  /*23c0*/  @P0 BRA `(.L_x_46) ;  /* 0x0000000000740947 */ /* 0x000fea0003800000 */
[----:B------:R-:W-:Y:S02]  /*23d0*/  ISETP.GE.AND P0, PT, R11, -0x18, PT ;  /* 0xffffffe80b00780c */ /* 0x000fe40003f06270 */
[----:B------:R-:W-:-:S11]  /*23e0*/  LOP3.LUT R0, R0, 0x80000000, RZ, 0xc0, !PT ;  /* 0x8000000000007812 */ /* 0x000fd600078ec0ff */
[----:B------:R-:W-:Y:S05]  /*23f0*/  @!P0 BRA `(.L_x_46) ;  /* 0x0000000000688947 */ /* 0x000fea0003800000 */
[CCC-:B------:R-:W-:Y:S01]  /*2400*/  FFMA.RZ R4, R14.reuse, R10.reuse, R13.reuse ;  /* 0x0000000a0e047223 */ /* 0x1c0fe2000000c00d */
[C---:B------:R-:W-:Y:S01]  /*2410*/  IADD3 R9, PT, PT, R11.reuse, 0x20, RZ ;  /* 0x000000200b097810 */ /* 0x040fe20007ffe0ff */
[-CC-:B------:R-:W-:Y:S01]  /*2420*/  FFMA.RM R5, R14, R10.reuse, R13.reuse ;  /* 0x0000000a0e057223 */ /* 0x180fe2000000400d */
[C---:B------:R-:W-:Y:S02]  /*2430*/  ISETP.NE.AND P2, PT, R11.reuse, RZ, PT ;  /* 0x000000ff0b00720c */ /* 0x040fe40003f45270 */
[----:B------:R-:W-:Y:S01]  /*2440*/  LOP3.LUT R8, R4, 0x7fffff, RZ, 0xc0, !PT ;  /* 0x007fffff04087812 */ /* 0x000fe200078ec0ff */
[----:B------:R-:W-:Y:S01]  /*2450*/  FFMA.RP R4, R14, R10, R13 ;  /* 0x0000000a0e047223 */ /* 0x000fe2000000800d */
[----:B------:R-:W-:Y:S01]  /*2460*/  IMAD.MOV R10, RZ, RZ, -R11 ;  /* 0x000000ffff0a7224 */ /* 0x000fe200078e0a0b */
[----:B------:R-:W-:Y:S02]  /*2470*/  ISETP.NE.AND P1, PT, R11, RZ, PT ;  /* 0x000000ff0b00720c */ /* 0x000fe40003f25270 */
[----:B------:R-:W-:-:S02]  /*2480*/  LOP3.LUT R8, R8, 0x800000, RZ, 0xfc, !PT ;  /* 0x0080000008087812 */ /* 0x000fc400078efcff */
[----:B------:R-:W-:Y:S02]  /*2490*/  FSETP.NEU.FTZ.AND P0, PT, R4, R5, PT ;  /* 0x000000050400720b */ /* 0x000fe40003f1d000 */
[----:B------:R-:W-:Y:S02]  /*24a0*/  SHF.L.U32 R9, R8, R9, RZ ;  /* 0x0000000908097219 */ /* 0x000fe400000006ff */
[----:B------:R-:W-:Y:S02]  /*24b0*/  SEL R5, R10, RZ, P2 ;  /* 0x000000ff0a057207 */ /* 0x000fe40001000000 */
[----:B------:R-:W-:Y:S02]  /*24c0*/  ISETP.NE.AND P1, PT, R9, RZ, P1 ;  /* 0x000000ff0900720c */ /* 0x000fe40000f25270 */
[----:B------:R-:W-:Y:S02]  /*24d0*/  SHF.R.U32.HI R5, RZ, R5, R8 ;  /* 0x00000005ff057219 */ /* 0x000fe40000011608 */
[----:B------:R-:W-:-:S02]  /*24e0*/  PLOP3.LUT P0, PT, P0, P1, PT, 0xf8, 0x8f ;  /* 0x00000000008f781c */ /* 0x000fc40000703f70 */
[----:B------:R-:W-:Y:S02]  /*24f0*/  SHF.R.U32.HI R9, RZ, 0x1, R5 ;  /* 0x00000001ff097819 */ /* 0x000fe40000011605 */
[----:B------:R-:W-:-:S04]  /*2500*/  SEL R4, RZ, 0x1, !P0 ;  /* 0x00000001ff047807 */ /* 0x000fc80004000000 */
[----:B------:R-:W-:-:S04]  /*2510*/  LOP3.LUT R4, R4, 0x1, R9, 0xf8, !PT ;  /* 0x0000000104047812 */ /* 0x000fc800078ef809 */
[----:B------:R-:W-:-:S05]  /*2520*/  LOP3.LUT R4, R4, R5, RZ, 0xc0, !PT ;  /* 0x0000000504047212 */ /* 0x000fca00078ec0ff */
[----:B------:R-:W-:-:S05]  /*2530*/  IMAD.IADD R9, R9, 0x1, R4 ;  /* 0x0000000109097824 */ /* 0x000fca00078e0204 */
[----:B------:R-:W-:Y:S01]  /*2540*/  LOP3.LUT R0, R9, R0, RZ, 0xfc, !PT ;  /* 0x0000000009007212 */ /* 0x000fe200078efcff */
[----:B------:R-:W-:Y:S06]  /*2550*/  BRA `(.L_x_46) ;  /* 0x0000000000107947 */ /* 0x000fec0003800000 */
.L_x_45:
[----:B------:R-:W-:-:S04]  /*2560*/  LOP3.LUT R0, R0, 0x80000000, RZ, 0xc0, !PT ;  /* 0x8000000000007812 */ /* 0x000fc800078ec0ff */
[----:B------:R-:W-:Y:S01]  /*2570*/  LOP3.LUT R0, R0, 0x7f800000, RZ, 0xfc, !PT ;  /* 0x7f80000000007812 */ /* 0x000fe200078efcff */
[----:B------:R-:W-:Y:S06]  /*2580*/  BRA `(.L_x_46) ;  /* 0x0000000000047947 */ /* 0x000fec0003800000 */
.L_x_44:
[----:B------:R-:W-:-:S07]  /*2590*/  IMAD R0, R9, 0x800000, R0 ;  /* 0x0080000009007824 */ /* 0x000fce00078e0200 */
.L_x_46:
[----:B------:R-:W-:Y:S05]  /*25a0*/  BSYNC.RECONVERGENT B2 ;  /* 0x0000000000027941 */ /* 0x000fea0003800200 */
.L_x_43:
[----:B------:R-:W-:Y:S05]  /*25b0*/  BRA `(.L_x_47) ;  /* 0x0000000000207947 */ /* 0x000fea0003800000 */
.L_x_42:
[----:B------:R-:W-:-:S04]  /*25c0*/  LOP3.LUT R0, R5, 0x80000000, R0, 0x48, !PT ;  /* 0x8000000005007812 */ /* 0x000fc800078e4800 */
[----:B------:R-:W-:Y:S01]  /*25d0*/  LOP3.LUT R0, R0, 0x7f800000, RZ, 0xfc, !PT ;  /* 0x7f80000000007812 */ /* 0x000fe200078efcff */
[----:B------:R-:W-:Y:S06]  /*25e0*/  BRA `(.L_x_47) ;  /* 0x0000000000147947 */ /* 0x000fec0003800000 */
.L_x_41:
[----:B------:R-:W-:Y:S01]  /*25f0*/  LOP3.LUT R0, R5, 0x80000000, R0, 0x48, !PT ;  /* 0x8000000005007812 */ /* 0x000fe200078e4800 */
[----:B------:R-:W-:Y:S06]  /*2600*/  BRA `(.L_x_47) ;  /* 0x00000000000c7947 */ /* 0x000fec0003800000 */
.L_x_40:
[----:B------:R-:W0:Y:S01]  /*2610*/  MUFU.RSQ R0, -QNAN ;  /* 0xffc0000000007908 */ /* 0x000e220000001400 */
[----:B------:R-:W-:Y:S05]  /*2620*/  BRA `(.L_x_47) ;  /* 0x0000000000047947 */ /* 0x000fea0003800000 */
.L_x_39:
[----:B------:R-:W-:-:S07]  /*2630*/  FADD.FTZ R0, R0, R5 ;  /* 0x0000000500007221 */ /* 0x000fce0000010000 */
.L_x_47:
[----:B------:R-:W-:Y:S05]  /*2640*/  BSYNC.RECONVERGENT B1 ;  /* 0x0000000000017941 */ /* 0x000fea0003800200 */
.L_x_37:
[----:B------:R-:W-:Y:S01]  /*2650*/  IMAD.MOV.U32 R4, RZ, RZ, R2 ;  /* 0x000000ffff047224 */ /* 0x000fe200078e0002 */
[----:B0-----:R-:W-:Y:S01]  /*2660*/  MOV R9, R0 ;  /* 0x0000000000097202 */ /* 0x001fe20000000f00 */
[----:B------:R-:W-:-:S04]  /*2670*/  IMAD.MOV.U32 R5, RZ, RZ, 0x0 ;  /* 0x00000000ff057424 */ /* 0x000fc800078e00ff */
[----:B------:R-:W-:Y:S05]  /*2680*/  RET.REL.NODEC R4 `(_Z23compute_descriptor_se_rPfiS_iS_iPKiPKfS3_PiiS3_ffPd) ;  /* 0xffffffd8045c7950 */ /* 0x000fea0003c3ffff */
.L_x_48:
        /* <DEDUP_REMOVED lines=15> */
.L_x_76:


//--------------------- .text._Z24format_nlist_fill_b_se_rPiiiPKiS1_PyS1_iS_ --------------------------
	.section	.text._Z24format_nlist_fill_b_se_rPiiiPKiS1_PyS1_iS_,"ax",@progbits
	.align	128
        .global         _Z24format_nlist_fill_b_se_rPiiiPKiS1_PyS1_iS_
        .type           _Z24format_nlist_fill_b_se_rPiiiPKiS1_PyS1_iS_,@function
        .size           _Z24format_nlist_fill_b_se_rPiiiPKiS1_PyS1_iS_,(.L_x_77 - _Z24format_nlist_fill_b_se_rPiiiPKiS1_PyS1_iS_)
        .other          _Z24format_nlist_fill_b_se_rPiiiPKiS1_PyS1_iS_,@"STO_CUDA_ENTRY STV_DEFAULT"
_Z24format_nlist_fill_b_se_rPiiiPKiS1_PyS1_iS_:
.text._Z24format_nlist_fill_b_se_rPiiiPKiS1_PyS1_iS_:
[----:B------:R-:W-:Y:S01]  /*0000*/  LDC R1, c[0x0][0x37c] ;  /* 0x0000df00ff017b82 */ /* 0x000fe20000000800 */
[----:B------:R-:W0:Y:S07]  /*0010*/  S2R R0, SR_TID.X ;  /* 0x0000000000007919 */ /* 0x000e2e0000002100 */
[----:B------:R-:W0:Y:S08]  /*0020*/  S2UR UR4, SR_CTAID.X ;  /* 0x00000000000479c3 */ /* 0x000e300000002500 */
[----:B------:R-:W0:Y:S08]  /*0030*/  LDC R3, c[0x0][0x360] ;  /* 0x0000d800ff037b82 */ /* 0x000e300000000800 */
[----:B------:R-:W1:Y:S01]  /*0040*/  LDC R2, c[0x0][0x38c] ;  /* 0x0000e300ff027b82 */ /* 0x000e620000000800 */
[----:B0-----:R-:W-:-:S05]  /*0050*/  IMAD R3, R3, UR4, R0 ;  /* 0x0000000403037c24 */ /* 0x001fca000f8e0200 */
[----:B-1----:R-:W-:-:S13]  /*0060*/  ISETP.GE.U32.AND P0, PT, R3, R2, PT ;  /* 0x000000020300720c */ /* 0x002fda0003f06070 */
[----:B------:R-:W-:Y:S05]  /*0070*/  @P0 EXIT ;  /* 0x000000000000094d */ /* 0x000fea0003800000 */
[----:B------:R-:W0:Y:S01]  /*0080*/  LDCU UR6, c[0x0][0x3b0] ;  /* 0x00007600ff0677ac */ /* 0x000e220008000800 */
[----:B------:R-:W1:Y:S01]  /*0090*/  LDC.64 R10, c[0x0][0x3b8] ;  /* 0x0000ee00ff0a7b82 */ /* 0x000e620000000a00 */
[----:B------:R-:W-:Y:S01]  /*00a0*/  IMAD.SHL.U32 R0, R2, 0x100, RZ ;  /* 0x0000010002007824 */ /* 0x000fe200078e00ff */
[----:B------:R-:W2:Y:S04]  /*00b0*/  LDCU.64 UR8, c[0x0][0x3a0] ;  /* 0x00007400ff0877ac */ /* 0x000ea80008000a00 */
[----:B------:R-:W-:Y:S01]  /*00c0*/  LEA R2, P0, R3, R0, 0x8 ;  /* 0x0000000003027211 */ /* 0x000fe200078040ff */
[----:B------:R-:W3:Y:S03]  /*00d0*/  LDCU UR4, c[0x0][0x388] ;  /* 0x00007100ff0477ac */ /* 0x000ee60008000800 */
[----:B------:R-:W-:Y:S01]  /*00e0*/  LEA.HI.X.SX32 R5, R0, RZ, 0x1, P0 ;  /* 0x000000ff00057211 */ /* 0x000fe200000f0eff */
[----:B------:R-:W4:Y:S01]  /*00f0*/  LDCU.64 UR10, c[0x0][0x358] ;  /* 0x00006b00ff0a77ac */ /* 0x000f220008000a00 */
[----:B0-----:R-:W-:-:S02]  /*0100*/  UISETP.GE.AND UP0, UPT, UR6, 0x1, UPT ;  /* 0x000000010600788c */ /* 0x001fc4000bf06270 */
[----:B------:R-:W-:Y:S01]  /*0110*/  IMAD R0, R3, UR6, RZ ;  /* 0x0000000603007c24 */ /* 0x000fe2000f8e02ff */
[----:B--2---:R-:W-:-:S03]  /*0120*/  LEA R12, P0, R2, UR8, 0x3 ;  /* 0x00000008020c7c11 */ /* 0x004fc6000f8018ff */
[----:B-1----:R-:W-:Y:S01]  /*0130*/  IMAD.WIDE.U32 R10, R0, 0x4, R10 ;  /* 0x00000004000a7825 */ /* 0x002fe200078e000a */
[----:B------:R-:W-:-:S03]  /*0140*/  LEA.HI.X R13, R2, UR9, R5, 0x3, P0 ;  /* 0x00000009020d7c11 */ /* 0x000fc600080f1c05 */
[----:B---3--:R-:W-:Y:S01]  /*0150*/  IMAD R3, R3, UR4, RZ ;  /* 0x0000000403037c24 */ /* 0x008fe2000f8e02ff */
[----:B----4-:R-:W-:Y:S06]  /*0160*/  BRA.U !UP0, `(.L_x_49) ;  /* 0x0000000508f07547 */ /* 0x010fec000b800000 */
[----:B------:R-:W-:Y:S01]  /*0170*/  UISETP.GE.U32.AND UP1, UPT, UR6, 0x10, UPT ;  /* 0x000000100600788c */ /* 0x000fe2000bf26070 */
[----:B------:R-:W-:Y:S01]  /*0180*/  IMAD.MOV.U32 R5, RZ, RZ, RZ ;  /* 0x000000ffff057224 */ /* 0x000fe200078e00ff */
[----:B------:R-:W-:-:S04]  /*0190*/  ULOP3.LUT UR7, UR6, 0xf, URZ, 0xc0, !UPT ;  /* 0x0000000f06077892 */ /* 0x000fc8000f8ec0ff */
[----:B------:R-:W-:-:S03]  /*01a0*/  UISETP.NE.AND UP0, UPT, UR7, URZ, UPT ;  /* 0x000000ff0700728c */ /* 0x000fc6000bf05270 */
[----:B------:R-:W-:Y:S08]  /*01b0*/  BRA.U !UP1, `(.L_x_50) ;  /* 0x0000000109d47547 */ /* 0x000ff0000b800000 */
[----:B------:R-:W0:Y:S01]  /*01c0*/  LDCU.64 UR4, c[0x0][0x3a8] ;  /* 0x00007500ff0477ac */ /* 0x000e220008000a00 */
[----:B------:R-:W-:Y:S01]  /*01d0*/  IADD3 R2, P0, PT, R10, 0x20, RZ ;  /* 0x000000200a027810 */ /* 0x000fe20007f1e0ff */
[----:B------:R-:W-:-:S04]  /*01e0*/  ULOP3.LUT UR8, UR6, 0x7ffffff0, URZ, 0xc0, !UPT ;  /* 0x7ffffff006087892 */ /* 0x000fc8000f8ec0ff */
[----:B------:R-:W-:Y:S01]  /*01f0*/  IMAD.X R23, RZ, RZ, R11, P0 ;  /* 0x000000ffff177224 */ /* 0x000fe200000e060b */
[----:B------:R-:W-:Y:S02]  /*0200*/  UIADD3 UR9, UPT, UPT, -UR8, URZ, URZ ;  /* 0x000000ff08097290 */ /* 0x000fe4000fffe1ff */
[----:B------:R-:W-:Y:S01]  /*0210*/  IMAD.U32 R5, RZ, RZ, UR8 ;  /* 0x00000008ff057e24 */ /* 0x000fe2000f8e00ff */
[----:B0-----:R-:W-:-:S04]  /*0220*/  UIADD3 UR4, UP1, UPT, UR4, 0x20, URZ ;  /* 0x0000002004047890 */ /* 0x001fc8000ff3e0ff */
[----:B------:R-:W-:Y:S02]  /*0230*/  UIADD3.X UR5, UPT, UPT, URZ, UR5, URZ, UP1, !UPT ;  /* 0x00000005ff057290 */ /* 0x000fe40008ffe4ff */
[----:B------:R-:W-:-:S04]  /*0240*/  IMAD.U32 R4, RZ, RZ, UR4 ;  /* 0x00000004ff047e24 */ /* 0x000fc8000f8e00ff */
[----:B------:R-:W-:-:S07]  /*0250*/  MOV R15, UR5 ;  /* 0x00000005000f7c02 */ /* 0x000fce0008000f00 */
.L_x_51:
[----:B------:R-:W-:Y:S02]  /*0260*/  IMAD.MOV.U32 R6, RZ, RZ, R4 ;  /* 0x000000ffff067224 */ /* 0x000fe400078e0004 */
[----:B------:R-:W-:-:S05]  /*0270*/  IMAD.MOV.U32 R7, RZ, RZ, R15 ;  /* 0x000000ffff077224 */ /* 0x000fca00078e000f */
[----:B------:R-:W2:Y:S01]  /*0280*/  LDG.E R15, desc[UR10][R6.64+-0x20] ;  /* 0xffffe00a060f7981 */ /* 0x000ea2000c1e1900 */
[----:B-1----:R-:W-:Y:S02]  /*0290*/  IMAD.MOV.U32 R8, RZ, RZ, R2 ;  /* 0x000000ffff087224 */ /* 0x002fe400078e0002 */
[----:B------:R-:W-:-:S05]  /*02a0*/  IMAD.MOV.U32 R9, RZ, RZ, R23 ;  /* 0x000000ffff097224 */ /* 0x000fca00078e0017 */
[----:B--2---:R0:W-:Y:S04]  /*02b0*/  STG.E desc[UR10][R8.64+-0x20], R15 ;  /* 0xffffe00f08007986 */ /* 0x0041e8000c10190a */
[----:B------:R-:W2:Y:S04]  /*02c0*/  LDG.E R17, desc[UR10][R6.64+-0x1c] ;  /* 0xffffe40a06117981 */ /* 0x000ea8000c1e1900 */
[----:B--2---:R1:W-:Y:S04]  /*02d0*/  STG.E desc[UR10][R8.64+-0x1c], R17 ;  /* 0xffffe41108007986 */ /* 0x0043e8000c10190a */
[----:B------:R-:W2:Y:S04]  /*02e0*/  LDG.E R19, desc[UR10][R6.64+-0x18] ;  /* 0xffffe80a06137981 */ /* 0x000ea8000c1e1900 */
[----:B--2---:R2:W-:Y:S04]  /*02f0*/  STG.E desc[UR10][R8.64+-0x18], R19 ;  /* 0xffffe81308007986 */ /* 0x0045e8000c10190a */
[----:B------:R-:W3:Y:S04]  /*0300*/  LDG.E R21, desc[UR10][R6.64+-0x14] ;  /* 0xffffec0a06157981 */ /* 0x000ee8000c1e1900 */
[----:B---3--:R3:W-:Y:S04]  /*0310*/  STG.E desc[UR10][R8.64+-0x14], R21 ;  /* 0xffffec1508007986 */ /* 0x0087e8000c10190a */
[----:B------:R-:W4:Y:S04]  /*0320*/  LDG.E R23, desc[UR10][R6.64+-0x10] ;  /* 0xfffff00a06177981 */ /* 0x000f28000c1e1900 */
[----:B----4-:R4:W-:Y:S04]  /*0330*/  STG.E desc[UR10][R8.64+-0x10], R23 ;  /* 0xfffff01708007986 */ /* 0x0109e8000c10190a */
[----:B------:R-:W5:Y:S04]  /*0340*/  LDG.E R25, desc[UR10][R6.64+-0xc] ;  /* 0xfffff40a06197981 */ /* 0x000f68000c1e1900 */
[----:B-----5:R5:W-:Y:S04]  /*0350*/  STG.E desc[UR10][R8.64+-0xc], R25 ;  /* 0xfffff41908007986 */ /* 0x020be8000c10190a */
[----:B0-----:R-:W2:Y:S04]  /*0360*/  LDG.E R15, desc[UR10][R6.64+-0x8] ;  /* 0xfffff80a060f7981 */ /* 0x001ea8000c1e1900 */
[----:B--2---:R0:W-:Y:S04]  /*0370*/  STG.E desc[UR10][R8.64+-0x8], R15 ;  /* 0xfffff80f08007986 */ /* 0x0041e8000c10190a */
[----:B-1----:R-:W2:Y:S04]  /*0380*/  LDG.E R17, desc[UR10][R6.64+-0x4] ;  /* 0xfffffc0a06117981 */ /* 0x002ea8000c1e1900 */
[----:B--2---:R1:W-:Y:S04]  /*0390*/  STG.E desc[UR10][R8.64+-0x4], R17 ;  /* 0xfffffc1108007986 */ /* 0x0043e8000c10190a */
[----:B------:R-:W2:Y:S04]  /*03a0*/  LDG.E R19, desc[UR10][R6.64] ;  /* 0x0000000a06137981 */ /* 0x000ea8000c1e1900 */
[----:B--2---:R2:W-:Y:S04]  /*03b0*/  STG.E desc[UR10][R8.64], R19 ;  /* 0x0000001308007986 */ /* 0x0045e8000c10190a */
[----:B---3--:R-:W3:Y:S04]  /*03c0*/  LDG.E R21, desc[UR10][R6.64+0x4] ;  /* 0x0000040a06157981 */ /* 0x008ee8000c1e1900 */
[----:B---3--:R3:W-:Y:S04]  /*03d0*/  STG.E desc[UR10][R8.64+0x4], R21 ;  /* 0x0000041508007986 */ /* 0x0087e8000c10190a */
[----:B----4-:R-:W4:Y:S04]  /*03e0*/  LDG.E R23, desc[UR10][R6.64+0x8] ;  /* 0x0000080a06177981 */ /* 0x010f28000c1e1900 */
[----:B----4-:R4:W-:Y:S04]  /*03f0*/  STG.E desc[UR10][R8.64+0x8], R23 ;  /* 0x0000081708007986 */ /* 0x0109e8000c10190a */
[----:B-----5:R-:W5:Y:S04]  /*0400*/  LDG.E R25, desc[UR10][R6.64+0xc] ;  /* 0x00000c0a06197981 */ /* 0x020f68000c1e1900 */
[----:B-----5:R-:W-:Y:S04]  /*0410*/  STG.E desc[UR10][R8.64+0xc], R25 ;  /* 0x00000c1908007986 */ /* 0x020fe8000c10190a */
[----:B0-----:R-:W5:Y:S04]  /*0420*/  LDG.E R15, desc[UR10][R6.64+0x10] ;  /* 0x0000100a060f7981 */ /* 0x001f68000c1e1900 */
[----:B-----5:R0:W-:Y:S04]  /*0430*/  STG.E desc[UR10][R8.64+0x10], R15 ;  /* 0x0000100f08007986 */ /* 0x0201e8000c10190a */
[----:B-1----:R-:W5:Y:S04]  /*0440*/  LDG.E R17, desc[UR10][R6.64+0x14] ;  /* 0x0000140a06117981 */ /* 0x002f68000c1e1900 */
[----:B-----5:R1:W-:Y:S04]  /*0450*/  STG.E desc[UR10][R8.64+0x14], R17 ;  /* 0x0000141108007986 */ /* 0x0203e8000c10190a */
[----:B--2---:R-:W2:Y:S04]  /*0460*/  LDG.E R19, desc[UR10][R6.64+0x18] ;  /* 0x0000180a06137981 */ /* 0x004ea8000c1e1900 */
[----:B--2---:R1:W-:Y:S04]  /*0470*/  STG.E desc[UR10][R8.64+0x18], R19 ;  /* 0x0000181308007986 */ /* 0x0043e8000c10190a */
[----:B---3--:R-:W2:Y:S01]  /*0480*/  LDG.E R21, desc[UR10][R6.64+0x1c] ;  /* 0x00001c0a06157981 */ /* 0x008ea2000c1e1900 */
[----:B------:R-:W-:Y:S01]  /*0490*/  UIADD3 UR9, UPT, UPT, UR9, 0x10, URZ ;  /* 0x0000001009097890 */ /* 0x000fe2000fffe0ff */
[----:B------:R-:W-:-:S02]  /*04a0*/  IADD3 R2, P1, PT, R8, 0x40, RZ ;  /* 0x0000004008027810 */ /* 0x000fc40007f3e0ff */
[----:B------:R-:W-:Y:S01]  /*04b0*/  IADD3 R4, P0, PT, R6, 0x40, RZ ;  /* 0x0000004006047810 */ /* 0x000fe20007f1e0ff */
[----:B------:R-:W-:Y:S02]  /*04c0*/  UISETP.NE.AND UP1, UPT, UR9, URZ, UPT ;  /* 0x000000ff0900728c */ /* 0x000fe4000bf25270 */
[----:B----4-:R-:W-:Y:S01]  /*04d0*/  IMAD.X R23, RZ, RZ, R9, P1 ;  /* 0x000000ffff177224 */ /* 0x010fe200008e0609 */
[----:B0-----:R-:W-:Y:S01]  /*04e0*/  IADD3.X R15, PT, PT, RZ, R7, RZ, P0, !PT ;  /* 0x00000007ff0f7210 */ /* 0x001fe200007fe4ff */
[----:B--2---:R1:W-:Y:S05]  /*04f0*/  STG.E desc[UR10][R8.64+0x1c], R21 ;  /* 0x00001c1508007986 */ /* 0x0043ea000c10190a */
[----:B------:R-:W-:Y:S05]  /*0500*/  BRA.U UP1, `(.L_x_51) ;  /* 0xfffffffd01547547 */ /* 0x000fea000b83ffff */
.L_x_50:
[----:B------:R-:W-:Y:S01]  /*0510*/  IMAD.WIDE.U32 R6, R0, 0x4, RZ ;  /* 0x0000000400067825 */ /* 0x000fe200078e00ff */
[----:B------:R-:W-:Y:S06]  /*0520*/  BRA.U !UP0, `(.L_x_49) ;  /* 0x0000000508007547 */ /* 0x000fec000b800000 */
[----:B------:R-:W-:Y:S02]  /*0530*/  UISETP.GE.U32.AND UP0, UPT, UR7, 0x8, UPT ;  /* 0x000000080700788c */ /* 0x000fe4000bf06070 */
[----:B------:R-:W-:-:S04]  /*0540*/  ULOP3.LUT UR5, UR6, 0x7, URZ, 0xc0, !UPT ;  /* 0x0000000706057892 */ /* 0x000fc8000f8ec0ff */
[----:B------:R-:W-:-:S03]  /*0550*/  UISETP.NE.AND UP1, UPT, UR5, URZ, UPT ;  /* 0x000000ff0500728c */ /* 0x000fc6000bf25270 */
[----:B------:R-:W-:Y:S08]  /*0560*/  BRA.U !UP0, `(.L_x_52) ;  /* 0x0000000108507547 */ /* 0x000ff0000b800000 */
[----:B------:R-:W0:Y:S02]  /*0570*/  LDC.64 R14, c[0x0][0x3a8] ;  /* 0x0000ea00ff0e7b82 */ /* 0x000e240000000a00 */
[----:B0-----:R-:W-:-:S05]  /*0580*/  IMAD.WIDE.U32 R14, R5, 0x4, R14 ;  /* 0x00000004050e7825 */ /* 0x001fca00078e000e */
[----:B-1----:R-:W2:Y:S01]  /*0590*/  LDG.E R17, desc[UR10][R14.64] ;  /* 0x0000000a0e117981 */ /* 0x002ea2000c1e1900 */
[----:B------:R-:W-:-:S05]  /*05a0*/  IMAD.WIDE.U32 R8, R5, 0x4, R10 ;  /* 0x0000000405087825 */ /* 0x000fca00078e000a */
[----:B--2---:R0:W-:Y:S04]  /*05b0*/  STG.E desc[UR10][R8.64], R17 ;  /* 0x0000001108007986 */ /* 0x0041e8000c10190a */
[----:B------:R-:W2:Y:S04]  /*05c0*/  LDG.E R19, desc[UR10][R14.64+0x4] ;  /* 0x0000040a0e137981 */ /* 0x000ea8000c1e1900 */
[----:B--2---:R1:W-:Y:S04]  /*05d0*/  STG.E desc[UR10][R8.64+0x4], R19 ;  /* 0x0000041308007986 */ /* 0x0043e8000c10190a */
[----:B------:R-:W2:Y:S04]  /*05e0*/  LDG.E R21, desc[UR10][R14.64+0x8] ;  /* 0x0000080a0e157981 */ /* 0x000ea8000c1e1900 */
[----:B--2---:R2:W-:Y:S04]  /*05f0*/  STG.E desc[UR10][R8.64+0x8], R21 ;  /* 0x0000081508007986 */ /* 0x0045e8000c10190a */
[----:B------:R-:W3:Y:S04]  /*0600*/  LDG.E R23, desc[UR10][R14.64+0xc] ;  /* 0x00000c0a0e177981 */ /* 0x000ee8000c1e1900 */
[----:B---3--:R2:W-:Y:S04]  /*0610*/  STG.E desc[UR10][R8.64+0xc], R23 ;  /* 0x00000c1708007986 */ /* 0x0085e8000c10190a */
[----:B------:R-:W3:Y:S04]  /*0620*/  LDG.E R25, desc[UR10][R14.64+0x10] ;  /* 0x0000100a0e197981 */ /* 0x000ee8000c1e1900 */
[----:B---3--:R2:W-:Y:S04]  /*0630*/  STG.E desc[UR10][R8.64+0x10], R25 ;  /* 0x0000101908007986 */ /* 0x0085e8000c10190a */
[----:B------:R-:W3:Y:S04]  /*0640*/  LDG.E R27, desc[UR10][R14.64+0x14] ;  /* 0x0000140a0e1b7981 */ /* 0x000ee8000c1e1900 */
[----:B---3--:R2:W-:Y:S04]  /*0650*/  STG.E desc[UR10][R8.64+0x14], R27 ;  /* 0x0000141b08007986 */ /* 0x0085e8000c10190a */
[----:B0-----:R-:W3:Y:S04]  /*0660*/  LDG.E R17, desc[UR10][R14.64+0x18] ;  /* 0x0000180a0e117981 */ /* 0x001ee8000c1e1900 */
[----:B---3--:R2:W-:Y:S04]  /*0670*/  STG.E desc[UR10][R8.64+0x18], R17 ;  /* 0x0000181108007986 */ /* 0x0085e8000c10190a */
[----:B-1----:R-:W3:Y:S01]  /*0680*/  LDG.E R19, desc[UR10][R14.64+0x1c] ;  /* 0x00001c0a0e137981 */ /* 0x002ee2000c1e1900 */
[----:B------:R-:W-:-:S03]  /*0690*/  VIADD R5, R5, 0x8 ;  /* 0x0000000805057836 */ /* 0x000fc60000000000 */
[----:B---3--:R2:W-:Y:S04]  /*06a0*/  STG.E desc[UR10][R8.64+0x1c], R19 ;  /* 0x00001c1308007986 */ /* 0x0085e8000c10190a */
.L_x_52:
[----:B------:R-:W-:Y:S05]  /*06b0*/  BRA.U !UP1, `(.L_x_49) ;  /* 0x00000001099c7547 */ /* 0x000fea000b800000 */
[----:B------:R-:W-:Y:S02]  /*06c0*/  UISETP.GE.U32.AND UP0, UPT, UR5, 0x4, UPT ;  /* 0x000000040500788c */ /* 0x000fe4000bf06070 */
[----:B------:R-:W-:-:S04]  /*06d0*/  ULOP3.LUT UR4, UR6, 0x3, URZ, 0xc0, !UPT ;  /* 0x0000000306047892 */ /* 0x000fc8000f8ec0ff */
[----:B------:R-:W-:-:S03]  /*06e0*/  UISETP.NE.AND UP1, UPT, UR4, URZ, UPT ;  /* 0x000000ff0400728c */ /* 0x000fc6000bf25270 */
[----:B------:R-:W-:Y:S08]  /*06f0*/  BRA.U !UP0, `(.L_x_53) ;  /* 0x0000000108307547 */ /* 0x000ff0000b800000 */
[----:B-12---:R-:W0:Y:S02]  /*0700*/  LDC.64 R8, c[0x0][0x3a8] ;  /* 0x0000ea00ff087b82 */ /* 0x006e240000000a00 */
[----:B0-----:R-:W-:-:S05]  /*0710*/  IMAD.WIDE.U32 R8, R5, 0x4, R8 ;  /* 0x0000000405087825 */ /* 0x001fca00078e0008 */
[----:B------:R-:W2:Y:S01]  /*0720*/  LDG.E R17, desc[UR10][R8.64] ;  /* 0x0000000a08117981 */ /* 0x000ea2000c1e1900 */
[----:B------:R-:W-:-:S05]  /*0730*/  IMAD.WIDE.U32 R14, R5, 0x4, R10 ;  /* 0x00000004050e7825 */ /* 0x000fca00078e000a */
[----:B--2---:R0:W-:Y:S04]  /*0740*/  STG.E desc[UR10][R14.64], R17 ;  /* 0x000000110e007986 */ /* 0x0041e8000c10190a */
[----:B------:R-:W2:Y:S04]  /*0750*/  LDG.E R19, desc[UR10][R8.64+0x4] ;  /* 0x0000040a08137981 */ /* 0x000ea8000c1e1900 */
[----:B--2---:R0:W-:Y:S04]  /*0760*/  STG.E desc[UR10][R14.64+0x4], R19 ;  /* 0x000004130e007986 */ /* 0x0041e8000c10190a */
[----:B------:R-:W2:Y:S04]  /*0770*/  LDG.E R21, desc[UR10][R8.64+0x8] ;  /* 0x0000080a08157981 */ /* 0x000ea8000c1e1900 */
[----:B--2---:R0:W-:Y:S04]  /*0780*/  STG.E desc[UR10][R14.64+0x8], R21 ;  /* 0x000008150e007986 */ /* 0x0041e8000c10190a */
[----:B------:R-:W2:Y:S01]  /*0790*/  LDG.E R23, desc[UR10][R8.64+0xc] ;  /* 0x00000c0a08177981 */ /* 0x000ea2000c1e1900 */
[----:B------:R-:W-:-:S03]  /*07a0*/  VIADD R5, R5, 0x4 ;  /* 0x0000000405057836 */ /* 0x000fc60000000000 */
[----:B--2---:R0:W-:Y:S04]  /*07b0*/  STG.E desc[UR10][R14.64+0xc], R23 ;  /* 0x00000c170e007986 */ /* 0x0041e8000c10190a */
.L_x_53:
[----:B------:R-:W-:Y:S05]  /*07c0*/  BRA.U !UP1, `(.L_x_49) ;  /* 0x0000000109587547 */ /* 0x000fea000b800000 */
[----:B-12---:R-:W1:Y:S01]  /*07d0*/  LDC.64 R8, c[0x0][0x3a8] ;  /* 0x0000ea00ff087b82 */ /* 0x006e620000000a00 */
[----:B------:R-:W2:Y:S01]  /*07e0*/  LDCU.64 UR6, c[0x0][0x3b8] ;  /* 0x00007700ff0677ac */ /* 0x000ea20008000a00 */
[----:B------:R-:W-:Y:S01]  /*07f0*/  IMAD.WIDE.U32 R6, R5, 0x4, R6 ;  /* 0x0000000405067825 */ /* 0x000fe200078e0006 */
[----:B------:R-:W-:Y:S02]  /*0800*/  UIADD3 UR4, UPT, UPT, -UR4, URZ, URZ ;  /* 0x000000ff04047290 */ /* 0x000fe4000fffe1ff */
[----:B--2---:R-:W-:-:S04]  /*0810*/  IADD3 R2, P0, PT, R6, UR6, RZ ;  /* 0x0000000606027c10 */ /* 0x004fc8000ff1e0ff */
[----:B0-----:R-:W-:Y:S01]  /*0820*/  IADD3.X R15, PT, PT, R7, UR7, RZ, P0, !PT ;  /* 0x00000007070f7c10 */ /* 0x001fe200087fe4ff */
[----:B-1----:R-:W-:-:S04]  /*0830*/  IMAD.WIDE.U32 R4, R5, 0x4, R8 ;  /* 0x0000000405047825 */ /* 0x002fc800078e0008 */
[----:B------:R-:W-:Y:S01]  /*0840*/  IMAD.MOV.U32 R0, RZ, RZ, R4 ;  /* 0x000000ffff007224 */ /* 0x000fe200078e0004 */
[----:B------:R-:W-:-:S07]  /*0850*/  MOV R9, R5 ;  /* 0x0000000500097202 */ /* 0x000fce0000000f00 */
.L_x_54:
[----:B---3--:R-:W-:Y:S02]  /*0860*/  IMAD.MOV.U32 R4, RZ, RZ, R0 ;  /* 0x000000ffff047224 */ /* 0x008fe400078e0000 */
[----:B------:R-:W-:-:S05]  /*0870*/  IMAD.MOV.U32 R5, RZ, RZ, R9 ;  /* 0x000000ffff057224 */ /* 0x000fca00078e0009 */
[----:B------:R0:W2:Y:S01]  /*0880*/  LDG.E R7, desc[UR10][R4.64] ;  /* 0x0000000a04077981 */ /* 0x0000a2000c1e1900 */
[----:B------:R-:W-:Y:S01]  /*0890*/  UIADD3 UR4, UPT, UPT, UR4, 0x1, URZ ;  /* 0x0000000104047890 */ /* 0x000fe2000fffe0ff */
[----:B------:R-:W-:-:S03]  /*08a0*/  IADD3 R0, P1, PT, R0, 0x4, RZ ;  /* 0x0000000400007810 */ /* 0x000fc60007f3e0ff */
[----:B------:R-:W-:Y:S02]  /*08b0*/  UISETP.NE.AND UP0, UPT, UR4, URZ, UPT ;  /* 0x000000ff0400728c */ /* 0x000fe4000bf05270 */
[----:B------:R-:W-:Y:S02]  /*08c0*/  IMAD.X R9, RZ, RZ, R9, P1 ;  /* 0x000000ffff097224 */ /* 0x000fe400008e0609 */
[----:B0-----:R-:W-:Y:S01]  /*08d0*/  IMAD.MOV.U32 R4, RZ, RZ, R2 ;  /* 0x000000ffff047224 */ /* 0x001fe200078e0002 */
[----:B------:R-:W-:Y:S01]  /*08e0*/  IADD3 R2, P0, PT, R2, 0x4, RZ ;  /* 0x0000000402027810 */ /* 0x000fe20007f1e0ff */
[----:B------:R-:W-:-:S03]  /*08f0*/  IMAD.MOV.U32 R5, RZ, RZ, R15 ;  /* 0x000000ffff057224 */ /* 0x000fc600078e000f */
[----:B------:R-:W-:Y:S02]  /*0900*/  IADD3.X R15, PT, PT, RZ, R15, RZ, P0, !PT ;  /* 0x0000000fff0f7210 */ /* 0x000fe400007fe4ff */
[----:B--2---:R3:W-:Y:S01]  /*0910*/  STG.E desc[UR10][R4.64], R7 ;  /* 0x0000000704007986 */ /* 0x0047e2000c10190a */
[----:B------:R-:W-:Y:S06]  /*0920*/  BRA.U UP0, `(.L_x_54) ;  /* 0xfffffffd00cc7547 */ /* 0x000fec000b83ffff */
.L_x_49:
[----:B---3--:R-:W3:Y:S04]  /*0930*/  LDG.E.64 R6, desc[UR10][R12.64] ;  /* 0x0000000a0c067981 */ /* 0x008ee8000c1e1b00 */
[----:B------:R-:W3:Y:S02]  /*0940*/  LDG.E.64 R4, desc[UR10][R12.64+0x7f8] ;  /* 0x0007f80a0c047981 */ /* 0x000ee4000c1e1b00 */
[----:B---3--:R-:W-:-:S04]  /*0950*/  ISETP.NE.U32.AND P0, PT, R6, R4, PT ;  /* 0x000000040600720c */ /* 0x008fc80003f05070 */
[----:B------:R-:W-:-:S13]  /*0960*/  ISETP.NE.AND.EX P0, PT, R7, R5, PT, P0 ;  /* 0x000000050700720c */ /* 0x000fda0003f05300 */
[----:B------:R-:W-:Y:S05]  /*0970*/  @!P0 EXIT ;  /* 0x000000000000894d */ /* 0x000fea0003800000 */
[----:B-12---:R-:W1:Y:S01]  /*0980*/  LDC.64 R8, c[0x0][0x3a8] ;  /* 0x0000ea00ff087b82 */ /* 0x006e620000000a00 */
[----:B------:R-:W-:Y:S01]  /*0990*/  IMAD.MOV.U32 R27, RZ, RZ, RZ ;  /* 0x000000ffff1b7224 */ /* 0x000fe200078e00ff */
[----:B------:R-:W2:Y:S06]  /*09a0*/  LDCU.64 UR4, c[0x0][0x380] ;  /* 0x00007000ff0477ac */ /* 0x000eac0008000a00 */
.L_x_59:
[----:B0-----:R-:W0:Y:S01]  /*09b0*/  MUFU.RCP64H R17, 9.99999919882240000000e+14 ;  /* 0x430c6bf500117908 */ /* 0x001e220000001800 */
[----:B------:R-:W-:Y:S02]  /*09c0*/  HFMA2 R16, -RZ, RZ, 0, 5.9604644775390625e-08 ;  /* 0x00000001ff107431 */ /* 0x000fe400000001ff */
[----:B------:R-:W-:Y:S01]  /*09d0*/  IMAD.MOV.U32 R14, RZ, RZ, 0x26340000 ;  /* 0x26340000ff0e7424 */ /* 0x000fe200078e00ff */
[----:B------:R-:W-:Y:S01]  /*09e0*/  BSSY.RECONVERGENT B0, `(.L_x_55) ;  /* 0x0000013000007945 */ /* 0x000fe20003800200 */
[----:B------:R-:W-:-:S06]  /*09f0*/  IMAD.MOV.U32 R15, RZ, RZ, 0x430c6bf5 ;  /* 0x430c6bf5ff0f7424 */ /* 0x000fcc00078e00ff */
[----:B0-----:R-:W-:-:S08]  /*0a00*/  DFMA R18, R16, -R14, 1 ;  /* 0x3ff000001012742b */ /* 0x001fd0000000080e */
[----:B------:R-:W-:-:S08]  /*0a10*/  DFMA R18, R18, R18, R18 ;  /* 0x000000121212722b */ /* 0x000fd00000000012 */
[----:B------:R-:W-:Y:S01]  /*0a20*/  DFMA R18, R16, R18, R16 ;  /* 0x000000121012722b */ /* 0x000fe20000000010 */
[----:B------:R-:W0:Y:S07]  /*0a30*/  I2F.F64.U64 R16, R6 ;  /* 0x0000000600107312 */ /* 0x000e2e0000301800 */
[----:B------:R-:W-:-:S08]  /*0a40*/  DFMA R20, R18, -R14, 1 ;  /* 0x3ff000001214742b */ /* 0x000fd0000000080e */
[----:B------:R-:W-:Y:S01]  /*0a50*/  DFMA R20, R18, R20, R18 ;  /* 0x000000141214722b */ /* 0x000fe20000000012 */
[----:B0-----:R-:W-:-:S07]  /*0a60*/  FSETP.GEU.AND P1, PT, |R17|, 6.5827683646048100446e-37, PT ;  /* 0x036000001100780b */ /* 0x001fce0003f2e200 */
[----:B------:R-:W-:-:S08]  /*0a70*/  DMUL R18, R16, R20 ;  /* 0x0000001410127228 */ /* 0x000fd00000000000 */
[----:B------:R-:W-:-:S08]  /*0a80*/  DFMA R14, R18, -R14, R16 ;  /* 0x8000000e120e722b */ /* 0x000fd00000000010 */
[----:B------:R-:W-:-:S10]  /*0a90*/  DFMA R14, R20, R14, R18 ;  /* 0x0000000e140e722b */ /* 0x000fd40000000012 */
[----:B------:R-:W-:-:S05]  /*0aa0*/  FFMA R0, RZ, 140.4217071533203125, R15 ;  /* 0x430c6bf5ff007823 */ /* 0x000fca000000000f */
[----:B------:R-:W-:-:S13]  /*0ab0*/  FSETP.GT.AND P0, PT, |R0|, 1.469367938527859385e-39, PT ;  /* 0x001000000000780b */ /* 0x000fda0003f04200 */
[----:B------:R-:W-:Y:S05]  /*0ac0*/  @P0 BRA P1, `(.L_x_56) ;  /* 0x0000000000100947 */ /* 0x000fea0000800000 */
[----:B------:R-:W-:-:S07]  /*0ad0*/  MOV R2, 0xaf0 ;  /* 0x00000af000027802 */ /* 0x000fce0000000f00 */
[----:B-12---:R-:W-:Y:S05]  /*0ae0*/  CALL.REL.NOINC `($__internal_4_$__cuda_sm20_div_rn_f64_full) ;  /* 0x0000000000987944 */ /* 0x006fea0003c00000 */
[----:B------:R-:W-:Y:S02]  /*0af0*/  IMAD.MOV.U32 R14, RZ, RZ, R20 ;  /* 0x000000ffff0e7224 */ /* 0x000fe400078e0014 */
[----:B------:R-:W-:-:S07]  /*0b00*/  IMAD.MOV.U32 R15, RZ, RZ, R21 ;  /* 0x000000ffff0f7224 */ /* 0x000fce00078e0015 */
.L_x_56:
[----:B--2---:R-:W-:Y:S05]  /*0b10*/  BSYNC.RECONVERGENT B0 ;  /* 0x0000000000007941 */ /* 0x004fea0003800200 */
.L_x_55:
[----:B------:R-:W1:Y:S02]  /*0b20*/  F2I.F64.TRUNC R15, R14 ;  /* 0x0000000e000f7311 */ /* 0x000e64000030d100 */
[----:B-1----:R-:W-:-:S04]  /*0b30*/  IMAD.WIDE R18, R15, 0x4, R8 ;  /* 0x000000040f127825 */ /* 0x002fc800078e0208 */
[----:B------:R-:W-:Y:S02]  /*0b40*/  IMAD.WIDE R16, R15, 0x4, R10 ;  /* 0x000000040f107825 */ /* 0x000fe400078e020a */
[----:B------:R-:W2:Y:S04]  /*0b50*/  LDG.E R19, desc[UR10][R18.64+0x4] ;  /* 0x0000040a12137981 */ /* 0x000ea8000c1e1900 */
[----:B------:R-:W2:Y:S01]  /*0b60*/  LDG.E R0, desc[UR10][R16.64] ;  /* 0x0000000a10007981 */ /* 0x000ea2000c1e1900 */
[----:B------:R-:W-:Y:S01]  /*0b70*/  BSSY.RECONVERGENT B0, `(.L_x_57) ;  /* 0x0000016000007945 */ /* 0x000fe20003800200 */
[----:B--2---:R-:W-:-:S13]  /*0b80*/  ISETP.GE.AND P0, PT, R0, R19, PT ;  /* 0x000000130000720c */ /* 0x004fda0003f06270 */
[----:B------:R-:W-:Y:S05]  /*0b90*/  @P0 BRA `(.L_x_58) ;  /* 0x00000000004c0947 */ /* 0x000fea0003800000 */
[--C-:B------:R-:W-:Y:S02]  /*0ba0*/  SHF.R.U32.HI R21, RZ, 0x5, R7.reuse ;  /* 0x00000005ff157819 */ /* 0x100fe40000011607 */
[----:B------:R-:W-:Y:S02]  /*0bb0*/  SHF.R.U64 R7, R6, 0x5, R7 ;  /* 0x0000000506077819 */ /* 0x000fe40000001207 */
[----:B------:R-:W-:Y:S01]  /*0bc0*/  IADD3 R2, P1, PT, R3, R0, RZ ;  /* 0x0000000003027210 */ /* 0x000fe20007f3e0ff */
[----:B------:R-:W-:-:S04]  /*0bd0*/  IMAD.WIDE.U32 R4, R21, 0x71b47843, RZ ;  /* 0x71b4784315047825 */ /* 0x000fc800078e00ff */
[----:B------:R-:W-:-:S04]  /*0be0*/  IMAD.WIDE.U32 R14, P0, R7, 0xa7c5ac4, R4 ;  /* 0x0a7c5ac4070e7825 */ /* 0x000fc80007800004 */
[----:B------:R-:W-:Y:S01]  /*0bf0*/  IMAD.WIDE.U32 R4, R7, 0x71b47843, RZ ;  /* 0x71b4784307047825 */ /* 0x000fe200078e00ff */
[----:B------:R-:W-:-:S03]  /*0c00*/  IADD3 R7, PT, PT, R0, 0x1, RZ ;  /* 0x0000000100077810 */ /* 0x000fc60007ffe0ff */
[----:B------:R-:W-:Y:S01]  /*0c10*/  IMAD.X R19, RZ, RZ, RZ, P0 ;  /* 0x000000ffff137224 */ /* 0x000fe200000e06ff */
[----:B------:R-:W-:Y:S01]  /*0c20*/  IADD3 RZ, P0, PT, R5, R14, RZ ;  /* 0x0000000e05ff7210 */ /* 0x000fe20007f1e0ff */
[----:B------:R-:W-:Y:S01]  /*0c30*/  IMAD.MOV.U32 R18, RZ, RZ, R15 ;  /* 0x000000ffff127224 */ /* 0x000fe200078e000f */
[----:B------:R-:W-:Y:S01]  /*0c40*/  LEA.HI.X.SX32 R15, R0, RZ, 0x1, P1 ;  /* 0x000000ff000f7211 */ /* 0x000fe200008f0eff */
[----:B------:R0:W-:Y:S02]  /*0c50*/  STG.E desc[UR10][R16.64], R7 ;  /* 0x0000000710007986 */ /* 0x0001e4000c10190a */
[----:B------:R-:W-:Y:S01]  /*0c60*/  IMAD.WIDE.U32.X R4, R21, 0xa7c5ac4, R18, P0 ;  /* 0x0a7c5ac415047825 */ /* 0x000fe200000e0412 */
[----:B------:R-:W-:-:S04]  /*0c70*/  LEA R14, P0, R2, UR4, 0x2 ;  /* 0x00000004020e7c11 */ /* 0x000fc8000f8010ff */
[----:B------:R-:W-:Y:S02]  /*0c80*/  SHF.R.U64 R5, R4, 0x7, R5 ;  /* 0x0000000704057819 */ /* 0x000fe40000001205 */
[----:B------:R-:W-:-:S03]  /*0c90*/  LEA.HI.X R15, R2, UR5, R15, 0x2, P0 ;  /* 0x00000005020f7c11 */ /* 0x000fc600080f140f */
[----:B------:R-:W-:-:S05]  /*0ca0*/  IMAD R19, R5, -0x186a0, R6 ;  /* 0xfffe796005137824 */ /* 0x000fca00078e0206 */
[----:B------:R0:W-:Y:S04]  /*0cb0*/  STG.E desc[UR10][R14.64], R19 ;  /* 0x000000130e007986 */ /* 0x0001e8000c10190a */
[----:B------:R0:W5:Y:S02]  /*0cc0*/  LDG.E.64 R4, desc[UR10][R12.64+0x7f8] ;  /* 0x0007f80a0c047981 */ /* 0x000164000c1e1b00 */
.L_x_58:
[----:B------:R-:W-:Y:S05]  /*0cd0*/  BSYNC.RECONVERGENT B0 ;  /* 0x0000000000007941 */ /* 0x000fea0003800200 */
.L_x_57:
[----:B------:R-:W-:-:S04]  /*0ce0*/  VIADD R27, R27, 0x1 ;  /* 0x000000011b1b7836 */ /* 0x000fc80000000000 */
[----:B0-----:R-:W-:-:S06]  /*0cf0*/  IMAD.WIDE.U32 R6, R27, 0x8, R12 ;  /* 0x000000081b067825 */ /* 0x001fcc00078e000c */
[----:B------:R-:W2:Y:S02]  /*0d00*/  LDG.E.64 R6, desc[UR10][R6.64] ;  /* 0x0000000a06067981 */ /* 0x000ea4000c1e1b00 */
[----:B--2--5:R-:W-:-:S04]  /*0d10*/  ISETP.NE.U32.AND P0, PT, R6, R4, PT ;  /* 0x000000040600720c */ /* 0x024fc80003f05070 */
[----:B------:R-:W-:-:S13]  /*0d20*/  ISETP.NE.AND.EX P0, PT, R7, R5, PT, P0 ;  /* 0x000000050700720c */ /* 0x000fda0003f05300 */
[----:B------:R-:W-:Y:S05]  /*0d30*/  @P0 BRA `(.L_x_59) ;  /* 0xfffffffc001c0947 */ /* 0x000fea000383ffff */
[----:B------:R-:W-:Y:S05]  /*0d40*/  EXIT ;  /* 0x000000000000794d */ /* 0x000fea0003800000 */
        .weak           $__internal_4_$__cuda_sm20_div_rn_f64_full
        .type           $__internal_4_$__cuda_sm20_div_rn_f64_full,@function
        .size           $__internal_4_$__cuda_sm20_div_rn_f64_full,(.L_x_77 - $__internal_4_$__cuda_sm20_div_rn_f64_full)
$__internal_4_$__cuda_sm20_div_rn_f64_full:
[----:B------:R-:W-:Y:S01]  /*0d50*/  IMAD.MOV.U32 R15, RZ, RZ, 0x3ffc6bf5 ;  /* 0x3ffc6bf5ff0f7424 */ /* 0x000fe200078e00ff */
[C---:B------:R-:W-:Y:S01]  /*0d60*/  FSETP.GEU.AND P1, PT, |R17|.reuse, 1.469367938527859385e-39, PT ;  /* 0x001000001100780b */ /* 0x040fe20003f2e200 */
[----:B------:R-:W-:Y:S01]  /*0d70*/  IMAD.MOV.U32 R14, RZ, RZ, 0x26340000 ;  /* 0x26340000ff0e7424 */ /* 0x000fe200078e00ff */
[----:B------:R-:W-:Y:S01]  /*0d80*/  LOP3.LUT R26, R17, 0x7ff00000, RZ, 0xc0, !PT ;  /* 0x7ff00000111a7812 */ /* 0x000fe200078ec0ff */
[----:B------:R-:W0:Y:S01]  /*0d90*/  MUFU.RCP64H R23, R15 ;  /* 0x0000000f00177308 */ /* 0x000e220000001800 */
[----:B------:R-:W-:Y:S01]  /*0da0*/  IMAD.MOV.U32 R22, RZ, RZ, 0x1 ;  /* 0x00000001ff167424 */ /* 0x000fe200078e00ff */
[----:B------:R-:W-:Y:S01]  /*0db0*/  MOV R0, 0x1ca00000 ;  /* 0x1ca0000000007802 */ /* 0x000fe20000000f00 */
[----:B------:R-:W-:Y:S01]  /*0dc0*/  BSSY.RECONVERGENT B1, `(.L_x_60) ;  /* 0x0000044000017945 */ /* 0x000fe20003800200 */
[----:B------:R-:W-:-:S04]  /*0dd0*/  ISETP.GE.U32.AND P0, PT, R26, 0x43000000, PT ;  /* 0x430000001a00780c */ /* 0x000fc80003f06070 */
[----:B------:R-:W-:-:S04]  /*0de0*/  SEL R0, R0, 0x63400000, !P0 ;  /* 0x6340000000007807 */ /* 0x000fc80004000000 */
[----:B------:R-:W-:-:S04]  /*0df0*/  @!P1 LOP3.LUT R24, R0, 0x80000000, R17, 0xf8, !PT ;  /* 0x8000000000189812 */ /* 0x000fc800078ef811 */
[----:B------:R-:W-:Y:S01]  /*0e00*/  @!P1 LOP3.LUT R25, R24, 0x100000, RZ, 0xfc, !PT ;  /* 0x0010000018199812 */ /* 0x000fe200078efcff */
[----:B0-----:R-:W-:Y:S01]  /*0e10*/  DFMA R18, R22, -R14, 1 ;  /* 0x3ff000001612742b */ /* 0x001fe2000000080e */
[----:B------:R-:W-:-:S07]  /*0e20*/  @!P1 IMAD.MOV.U32 R24, RZ, RZ, RZ ;  /* 0x000000ffff189224 */ /* 0x000fce00078e00ff */
[----:B------:R-:W-:-:S08]  /*0e30*/  DFMA R18, R18, R18, R18 ;  /* 0x000000121212722b */ /* 0x000fd00000000012 */
[----:B------:R-:W-:Y:S01]  /*0e40*/  DFMA R22, R22, R18, R22 ;  /* 0x000000121616722b */ /* 0x000fe20000000016 */
[----:B------:R-:W-:Y:S01]  /*0e50*/  LOP3.LUT R19, R0, 0x800fffff, R17, 0xf8, !PT ;  /* 0x800fffff00137812 */ /* 0x000fe200078ef811 */
[----:B------:R-:W-:-:S06]  /*0e60*/  IMAD.MOV.U32 R18, RZ, RZ, R16 ;  /* 0x000000ffff127224 */ /* 0x000fcc00078e0010 */
[----:B------:R-:W-:Y:S02]  /*0e70*/  DFMA R20, R22, -R14, 1 ;  /* 0x3ff000001614742b */ /* 0x000fe4000000080e */
[----:B------:R-:W-:-:S06]  /*0e80*/  @!P1 DFMA R18, R18, 2, -R24 ;  /* 0x400000001212982b */ /* 0x000fcc0000000818 */
[----:B------:R-:W-:-:S08]  /*0e90*/  DFMA R20, R22, R20, R22 ;  /* 0x000000141614722b */ /* 0x000fd00000000016 */
[----:B------:R-:W-:-:S08]  /*0ea0*/  DMUL R22, R20, R18 ;  /* 0x0000001214167228 */ /* 0x000fd00000000000 */
[----:B------:R-:W-:-:S08]  /*0eb0*/  DFMA R24, R22, -R14, R18 ;  /* 0x8000000e1618722b */ /* 0x000fd00000000012 */
[----:B------:R-:W-:Y:S01]  /*0ec0*/  DFMA R24, R20, R24, R22 ;  /* 0x000000181418722b */ /* 0x000fe20000000016 */
[----:B------:R-:W-:Y:S01]  /*0ed0*/  IMAD.MOV.U32 R22, RZ, RZ, R26 ;  /* 0x000000ffff167224 */ /* 0x000fe200078e001a */
[----:B------:R-:W-:Y:S02]  /*0ee0*/  @!P1 LOP3.LUT R22, R19, 0x7ff00000, RZ, 0xc0, !PT ;  /* 0x7ff0000013169812 */ /* 0x000fe400078ec0ff */
[----:B------:R-:W-:-:S03]  /*0ef0*/  MOV R23, 0x43000000 ;  /* 0x4300000000177802 */ /* 0x000fc60000000f00 */
[----:B------:R-:W-:-:S05]  /*0f00*/  VIADD R20, R22, 0xffffffff ;  /* 0xffffffff16147836 */ /* 0x000fca0000000000 */
[----:B------:R-:W-:Y:S01]  /*0f10*/  ISETP.GT.U32.AND P0, PT, R20, 0x7feffffe, PT ;  /* 0x7feffffe1400780c */ /* 0x000fe20003f04070 */
[----:B------:R-:W-:-:S05]  /*0f20*/  VIADD R20, R23, 0xffffffff ;  /* 0xffffffff17147836 */ /* 0x000fca0000000000 */
[----:B------:R-:W-:-:S13]  /*0f30*/  ISETP.GT.U32.OR P0, PT, R20, 0x7feffffe, P0 ;  /* 0x7feffffe1400780c */ /* 0x000fda0000704470 */
[----:B------:R-:W-:Y:S05]  /*0f40*/  @P0 BRA `(.L_x_61) ;  /* 0x0000000000680947 */ /* 0x000fea0003800000 */
[----:B------:R-:W-:Y:S01]  /*0f50*/  IMAD.MOV.U32 R17, RZ, RZ, 0x43000000 ;  /* 0x43000000ff117424 */ /* 0x000fe200078e00ff */
[----:B------:R-:W-:-:S04]  /*0f60*/  MOV R16, RZ ;  /* 0x000000ff00107202 */ /* 0x000fc80000000f00 */
[----:B------:R-:W-:-:S04]  /*0f70*/  VIADDMNMX R26, R26, -R17, 0xb9600000, !PT ;  /* 0xb96000001a1a7446 */ /* 0x000fc80007800911 */
[----:B------:R-:W-:-:S05]  /*0f80*/  VIMNMX R17, PT, PT, R26, 0x46a00000, PT ;  /* 0x46a000001a117848 */ /* 0x000fca0003fe0100 */
[----:B------:R-:W-:-:S04]  /*0f90*/  IMAD.IADD R0, R17, 0x1, -R0 ;  /* 0x0000000111007824 */ /* 0x000fc800078e0a00 */
[----:B------:R-:W-:-:S06]  /*0fa0*/  VIADD R17, R0, 0x7fe00000 ;  /* 0x7fe0000000117836 */ /* 0x000fcc0000000000 */
[----:B------:R-:W-:-:S10]  /*0fb0*/  DMUL R20, R24, R16 ;  /* 0x0000001018147228 */ /* 0x000fd40000000000 */
[----:B------:R-:W-:-:S13]  /*0fc0*/  FSETP.GTU.AND P0, PT, |R21|, 1.469367938527859385e-39, PT ;  /* 0x001000001500780b */ /* 0x000fda0003f0c200 */
[----:B------:R-:W-:Y:S05]  /*0fd0*/  @P0 BRA `(.L_x_62) ;  /* 0x0000000000880947 */ /* 0x000fea0003800000 */
[----:B------:R-:W-:Y:S01]  /*0fe0*/  DFMA R14, R24, -R14, R18 ;  /* 0x8000000e180e722b */ /* 0x000fe20000000012 */
[----:B------:R-:W-:-:S09]  /*0ff0*/  IMAD.MOV.U32 R18, RZ, RZ, RZ ;  /* 0x000000ffff127224 */ /* 0x000fd200078e00ff */
[C---:B------:R-:W-:Y:S02]  /*1000*/  FSETP.NEU.AND P0, PT, R15.reuse, RZ, PT ;  /* 0x000000ff0f00720b */ /* 0x040fe40003f0d000 */
[----:B------:R-:W-:-:S04]  /*1010*/  LOP3.LUT R16, R15, 0x430c6bf5, RZ, 0x3c, !PT ;  /* 0x430c6bf50f107812 */ /* 0x000fc800078e3cff */
[----:B------:R-:W-:-:S04]  /*1020*/  LOP3.LUT R16, R16, 0x80000000, RZ, 0xc0, !PT ;  /* 0x8000000010107812 */ /* 0x000fc800078ec0ff */
[----:B------:R-:W-:-:S03]  /*1030*/  LOP3.LUT R19, R16, R17, RZ, 0xfc, !PT ;  /* 0x0000001110137212 */ /* 0x000fc600078efcff */
[----:B------:R-:W-:Y:S05]  /*1040*/  @!P0 BRA `(.L_x_62) ;  /* 0x00000000006c8947 */ /* 0x000fea0003800000 */
[----:B------:R-:W-:Y:S01]  /*1050*/  IMAD.MOV R15, RZ, RZ, -R0 ;  /* 0x000000ffff0f7224 */ /* 0x000fe200078e0a00 */
[----:B------:R-:W-:Y:S01]  /*1060*/  DMUL.RP R18, R24, R18 ;  /* 0x0000001218127228 */ /* 0x000fe20000008000 */
[----:B------:R-:W-:-:S06]  /*1070*/  IMAD.MOV.U32 R14, RZ, RZ, RZ ;  /* 0x000000ffff0e7224 */ /* 0x000fcc00078e00ff */
[----:B------:R-:W-:-:S06]  /*1080*/  DFMA R14, R20, -R14, R24 ;  /* 0x8000000e140e722b */ /* 0x000fcc0000000018 */
[----:B------:R-:W-:-:S04]  /*1090*/  IADD3 R14, PT, PT, -R0, -0x43300000, RZ ;  /* 0xbcd00000000e7810 */ /* 0x000fc80007ffe1ff */
[----:B------:R-:W-:Y:S02]  /*10a0*/  FSETP.NEU.AND P0, PT, |R15|, R14, PT ;  /* 0x0000000e0f00720b */ /* 0x000fe40003f0d200 */
[----:B------:R-:W-:Y:S02]  /*10b0*/  LOP3.LUT R15, R19, R16, RZ, 0x3c, !PT ;  /* 0x00000010130f7212 */ /* 0x000fe400078e3cff */
[----:B------:R-:W-:Y:S02]  /*10c0*/  FSEL R20, R18, R20, !P0 ;  /* 0x0000001412147208 */ /* 0x000fe40004000000 */
[----:B------:R-:W-:Y:S01]  /*10d0*/  FSEL R21, R15, R21, !P0 ;  /* 0x000000150f157208 */ /* 0x000fe20004000000 */
[----:B------:R-:W-:Y:S06]  /*10e0*/  BRA `(.L_x_62) ;  /* 0x0000000000447947 */ /* 0x000fec0003800000 */
.L_x_61:
[----:B------:R-:W-:-:S14]  /*10f0*/  DSETP.NAN.AND P0, PT, R16, R16, PT ;  /* 0x000000101000722a */ /* 0x000fdc0003f08000 */
[----:B------:R-:W-:Y:S05]  /*1100*/  @P0 BRA `(.L_x_63) ;  /* 0x0000000000340947 */ /* 0x000fea0003800000 */
[----:B------:R-:W-:Y:S01]  /*1110*/  ISETP.NE.AND P0, PT, R22, R23, PT ;  /* 0x000000171600720c */ /* 0x000fe20003f05270 */
[----:B------:R-:W-:Y:S01]  /*1120*/  IMAD.MOV.U32 R20, RZ, RZ, 0x0 ;  /* 0x00000000ff147424 */ /* 0x000fe200078e00ff */
[----:B------:R-:W-:-:S11]  /*1130*/  MOV R21, 0xfff80000 ;  /* 0xfff8000000157802 */ /* 0x000fd60000000f00 */
[----:B------:R-:W-:Y:S05]  /*1140*/  @!P0 BRA `(.L_x_62) ;  /* 0x00000000002c8947 */ /* 0x000fea0003800000 */
[----:B------:R-:W-:Y:S02]  /*1150*/  ISETP.NE.AND P0, PT, R22, 0x7ff00000, PT ;  /* 0x7ff000001600780c */ /* 0x000fe40003f05270 */
[----:B------:R-:W-:Y:S02]  /*1160*/  LOP3.LUT R16, R17, 0x430c6bf5, RZ, 0x3c, !PT ;  /* 0x430c6bf511107812 */ /* 0x000fe400078e3cff */
[----:B------:R-:W-:Y:S02]  /*1170*/  ISETP.EQ.OR P0, PT, R23, RZ, !P0 ;  /* 0x000000ff1700720c */ /* 0x000fe40004702670 */
[----:B------:R-:W-:-:S11]  /*1180*/  LOP3.LUT R21, R16, 0x80000000, RZ, 0xc0, !PT ;  /* 0x8000000010157812 */ /* 0x000fd600078ec0ff */
[----:B------:R-:W-:Y:S01]  /*1190*/  @P0 LOP3.LUT R0, R21, 0x7ff00000, RZ, 0xfc, !PT ;  /* 0x7ff0000015000812 */ /* 0x000fe200078efcff */
[----:B------:R-:W-:Y:S02]  /*11a0*/  @!P0 IMAD.MOV.U32 R20, RZ, RZ, RZ ;  /* 0x000000ffff148224 */ /* 0x000fe400078e00ff */
[----:B------:R-:W-:Y:S02]  /*11b0*/  @P0 IMAD.MOV.U32 R20, RZ, RZ, RZ ;  /* 0x000000ffff140224 */ /* 0x000fe400078e00ff */
[----:B------:R-:W-:Y:S01]  /*11c0*/  @P0 IMAD.MOV.U32 R21, RZ, RZ, R0 ;  /* 0x000000ffff150224 */ /* 0x000fe200078e0000 */
[----:B------:R-:W-:Y:S06]  /*11d0*/  BRA `(.L_x_62) ;  /* 0x0000000000087947 */ /* 0x000fec0003800000 */
.L_x_63:
[----:B------:R-:W-:Y:S02]  /*11e0*/  LOP3.LUT R21, R17, 0x80000, RZ, 0xfc, !PT ;  /* 0x0008000011157812 */ /* 0x000fe400078efcff */
[----:B------:R-:W-:-:S07]  /*11f0*/  MOV R20, R16 ;  /* 0x0000001000147202 */ /* 0x000fce0000000f00 */
.L_x_62:
[----:B------:R-:W-:Y:S05]  /*1200*/  BSYNC.RECONVERGENT B1 ;  /* 0x0000000000017941 */ /* 0x000fea0003800200 */
.L_x_60:
[----:B------:R-:W-:Y:S02]  /*1210*/  IMAD.MOV.U32 R14, RZ, RZ, R2 ;  /* 0x000000ffff0e7224 */ /* 0x000fe400078e0002 */
[----:B------:R-:W-:-:S04]  /*1220*/  IMAD.MOV.U32 R15, RZ, RZ, 0x0 ;  /* 0x00000000ff0f7424 */ /* 0x000fc800078e00ff */
[----:B------:R-:W-:Y:S05]  /*1230*/  RET.REL.NODEC R14 `(_Z24format_nlist_fill_b_se_rPiiiPKiS1_PyS1_iS_) ;  /* 0xffffffec0e707950 */ /* 0x000fea0003c3ffff */
.L_x_64:
        /* <DEDUP_REMOVED lines=12> */
.L_x_77:


//--------------------- .text._Z24format_nlist_fill_a_se_rPKfPKiS2_S2_fPyPi --------------------------
	.section	.text._Z24format_nlist_fill_a_se_rPKfPKiS2_S2_fPyPi,"ax",@progbits
	.align	128
        .global         _Z24format_nlist_fill_a_se_rPKfPKiS2_S2_fPyPi
        .type           _Z24format_nlist_fill_a_se_rPKfPKiS2_S2_fPyPi,@function
        .size           _Z24format_nlist_fill_a_se_rPKfPKiS2_S2_fPyPi,(.L_x_78 - _Z24format_nlist_fill_a_se_rPKfPKiS2_S2_fPyPi)
        .other          _Z24format_nlist_fill_a_se_rPKfPKiS2_S2_fPyPi,@"STO_CUDA_ENTRY STV_DEFAULT"
_Z24format_nlist_fill_a_se_rPKfPKiS2_S2_fPyPi:
.text._Z24format_nlist_fill_a_se_rPKfPKiS2_S2_fPyPi:
[----:B------:R-:W-:Y:S01]  /*0000*/  LDC R1, c[0x0][0x37c] ;  /* 0x0000df00ff017b82 */ /* 0x000fe20000000800 */
[----:B------:R-:W0:Y:S07]  /*0010*/  S2R R0, SR_CTAID.X ;  /* 0x0000000000007919 */ /* 0x000e2e0000002500 */
[----:B------:R-:W0:Y:S01]  /*0020*/  LDC.64 R4, c[0x0][0x3b0] ;  /* 0x0000ec00ff047b82 */ /* 0x000e220000000a00 */
[----:B------:R-:W1:Y:S07]  /*0030*/  LDCU.64 UR4, c[0x0][0x358] ;  /* 0x00006b00ff0477ac */ /* 0x000e6e0008000a00 */
[----:B------:R-:W2:Y:S01]  /*0040*/  LDC.64 R6, c[0x0][0x390] ;  /* 0x0000e400ff067b82 */ /* 0x000ea20000000a00 */
[----:B0-----:R-:W-:-:S06]  /*0050*/  IMAD.WIDE.U32 R4, R0, 0x4, R4 ;  /* 0x0000000400047825 */ /* 0x001fcc00078e0004 */
[----:B-1----:R-:W2:Y:S01]  /*0060*/  LDG.E R5, desc[UR4][R4.64] ;  /* 0x0000000404057981 */ /* 0x002ea2000c1e1900 */
[----:B------:R-:W0:Y:S01]  /*0070*/  S2R R3, SR_TID.X ;  /* 0x0000000000037919 */ /* 0x000e220000002100 */
[----:B--2---:R-:W-:-:S05]  /*0080*/  IMAD.WIDE R6, R5, 0x4, R6 ;  /* 0x0000000405067825 */ /* 0x004fca00078e0206 */
[----:B------:R-:W2:Y:S04]  /*0090*/  LDG.E R2, desc[UR4][R6.64+0x4] ;  /* 0x0000040406027981 */ /* 0x000ea8000c1e1900 */
[----:B------:R-:W2:Y:S02]  /*00a0*/  LDG.E R8, desc[UR4][R6.64] ;  /* 0x0000000406087981 */ /* 0x000ea4000c1e1900 */
[----:B--2---:R-:W-:-:S05]  /*00b0*/  IMAD.IADD R2, R2, 0x1, -R8 ;  /* 0x0000000102027824 */ /* 0x004fca00078e0a08 */
[----:B0-----:R-:W-:-:S13]  /*00c0*/  ISETP.GE.U32.AND P0, PT, R3, R2, PT ;  /* 0x000000020300720c */ /* 0x001fda0003f06070 */
[----:B------:R-:W-:Y:S05]  /*00d0*/  @P0 EXIT ;  /* 0x000000000000094d */ /* 0x000fea0003800000 */
[----:B------:R-:W0:Y:S01]  /*00e0*/  LDCU.64 UR6, c[0x0][0x398] ;  /* 0x00007300ff0677ac */ /* 0x000e220008000a00 */
[----:B------:R-:W-:-:S04]  /*00f0*/  IADD3 R2, P0, PT, R8, R3, RZ ;  /* 0x0000000308027210 */ /* 0x000fc80007f1e0ff */
[----:B------:R-:W-:Y:S02]  /*0100*/  LEA.HI.X.SX32 R5, R8, RZ, 0x1, P0 ;  /* 0x000000ff08057211 */ /* 0x000fe400000f0eff */
[----:B0-----:R-:W-:-:S04]  /*0110*/  LEA R12, P0, R2, UR6, 0x2 ;  /* 0x00000006020c7c11 */ /* 0x001fc8000f8010ff */
[----:B------:R-:W-:Y:S02]  /*0120*/  LEA.HI.X R13, R2, UR7, R5, 0x2, P0 ;  /* 0x00000007020d7c11 */ /* 0x000fe400080f1405 */
[----:B------:R-:W0:Y:S03]  /*0130*/  LDC.64 R4, c[0x0][0x380] ;  /* 0x0000e000ff047b82 */ /* 0x000e260000000a00 */
[----:B------:R-:W2:Y:S01]  /*0140*/  LDG.E R2, desc[UR4][R12.64] ;  /* 0x000000040c027981 */ /* 0x000ea2000c1e1900 */
[----:B------:R-:W-:-:S04]  /*0150*/  IMAD R15, R0, 0x3, RZ ;  /* 0x00000003000f7824 */ /* 0x000fc800078e02ff */
[----:B------:R-:W-:-:S04]  /*0160*/  VIADD R11, R15, 0x1 ;  /* 0x000000010f0b7836 */ /* 0x000fc80000000000 */
[----:B0-----:R-:W-:-:S04]  /*0170*/  IMAD.WIDE.U32 R10, R11, 0x4, R4 ;  /* 0x000000040b0a7825 */ /* 0x001fc800078e0004 */
[C---:B------:R-:W-:Y:S02]  /*0180*/  IMAD.WIDE.U32 R8, R15.reuse, 0x4, R4 ;  /* 0x000000040f087825 */ /* 0x040fe400078e0004 */
[----:B------:R0:W3:Y:S01]  /*0190*/  LDG.E R10, desc[UR4][R10.64] ;  /* 0x000000040a0a7981 */ /* 0x0000e2000c1e1900 */
[----:B------:R-:W-:-:S03]  /*01a0*/  IADD3 R15, PT, PT, R15, 0x2, RZ ;  /* 0x000000020f0f7810 */ /* 0x000fc60007ffe0ff */
[----:B------:R-:W4:Y:S02]  /*01b0*/  LDG.E R9, desc[UR4][R8.64] ;  /* 0x0000000408097981 */ /* 0x000f24000c1e1900 */
[----:B------:R-:W-:-:S06]  /*01c0*/  IMAD.WIDE.U32 R14, R15, 0x4, R4 ;  /* 0x000000040f0e7825 */ /* 0x000fcc00078e0004 */
[----:B------:R-:W5:Y:S01]  /*01d0*/  LDG.E R15, desc[UR4][R14.64] ;  /* 0x000000040e0f7981 */ /* 0x000f62000c1e1900 */
[----:B--2---:R-:W-:-:S04]  /*01e0*/  IMAD R7, R2, 0x3, RZ ;  /* 0x0000000302077824 */ /* 0x004fc800078e02ff */
[----:B------:R-:W-:-:S05]  /*01f0*/  IMAD.WIDE R6, R7, 0x4, R4 ;  /* 0x0000000407067825 */ /* 0x000fca00078e0204 */
[----:B------:R-:W3:Y:S04]  /*0200*/  LDG.E R17, desc[UR4][R6.64+0x4] ;  /* 0x0000040406117981 */ /* 0x000ee8000c1e1900 */
[----:B------:R-:W4:Y:S04]  /*0210*/  LDG.E R16, desc[UR4][R6.64] ;  /* 0x0000000406107981 */ /* 0x000f28000c1e1900 */
[----:B------:R-:W5:Y:S01]  /*0220*/  LDG.E R18, desc[UR4][R6.64+0x8] ;  /* 0x0000080406127981 */ /* 0x000f62000c1e1900 */
[----:B0-----:R-:W-:Y:S01]  /*0230*/  IMAD.MOV.U32 R11, RZ, RZ, 0x3fd80000 ;  /* 0x3fd80000ff0b7424 */ /* 0x001fe200078e00ff */
[----:B------:R-:W-:Y:S01]  /*0240*/  BSSY.RECONVERGENT B0, `(.L_x_65) ;  /* 0x000001d000007945 */ /* 0x000fe20003800200 */
[----:B---3--:R-:W-:-:S04]  /*0250*/  FADD R17, R17, -R10 ;  /* 0x8000000a11117221 */ /* 0x008fc80000000000 */
[----:B------:R-:W0:Y:S01]  /*0260*/  F2F.F64.F32 R12, R17 ;  /* 0x00000011000c7310 */ /* 0x000e220000201800 */
[----:B----4-:R-:W-:Y:S01]  /*0270*/  FADD R16, R16, -R9 ;  /* 0x8000000910107221 */ /* 0x010fe20000000000 */
[----:B-----5:R-:W-:-:S06]  /*0280*/  FADD R18, R18, -R15 ;  /* 0x8000000f12127221 */ /* 0x020fcc0000000000 */
[----:B------:R-:W1:Y:S01]  /*0290*/  F2F.F64.F32 R4, R16 ;  /* 0x0000001000047310 */ /* 0x000e620000201800 */
[----:B0-----:R-:W-:-:S07]  /*02a0*/  DMUL R12, R12, R12 ;  /* 0x0000000c0c0c7228 */ /* 0x001fce0000000000 */
[----:B------:R-:W0:Y:S01]  /*02b0*/  F2F.F64.F32 R8, R18 ;  /* 0x0000001200087310 */ /* 0x000e220000201800 */
[----:B-1----:R-:W-:-:S08]  /*02c0*/  DFMA R4, R4, R4, R12 ;  /* 0x000000040404722b */ /* 0x002fd0000000000c */
[----:B0-----:R-:W-:-:S06]  /*02d0*/  DFMA R4, R8, R8, R4 ;  /* 0x000000080804722b */ /* 0x001fcc0000000004 */
[----:B------:R-:W0:Y:S04]  /*02e0*/  MUFU.RSQ64H R9, R5 ;  /* 0x0000000500097308 */ /* 0x000e280000001c00 */
[----:B------:R-:W-:Y:S01]  /*02f0*/  VIADD R8, R5, 0xfcb00000 ;  /* 0xfcb0000005087836 */ /* 0x000fe20000000000 */
[----:B------:R-:W-:-:S05]  /*0300*/  MOV R10, 0x0 ;  /* 0x00000000000a7802 */ /* 0x000fca0000000f00 */
[----:B0-----:R-:W-:-:S08]  /*0310*/  DMUL R6, R8, R8 ;  /* 0x0000000808067228 */ /* 0x001fd00000000000 */
[----:B------:R-:W-:-:S08]  /*0320*/  DFMA R6, R4, -R6, 1 ;  /* 0x3ff000000406742b */ /* 0x000fd00000000806 */
[----:B------:R-:W-:Y:S02]  /*0330*/  DFMA R10, R6, R10, 0.5 ;  /* 0x3fe00000060a742b */ /* 0x000fe4000000000a */
[----:B------:R-:W-:-:S08]  /*0340*/  DMUL R6, R8, R6 ;  /* 0x0000000608067228 */ /* 0x000fd00000000000 */
[----:B------:R-:W-:Y:S01]  /*0350*/  DFMA R10, R10, R6, R8 ;  /* 0x000000060a0a722b */ /* 0x000fe20000000008 */
[----:B------:R-:W-:-:S07]  /*0360*/  ISETP.GE.U32.AND P0, PT, R8, 0x7ca00000, PT ;  /* 0x7ca000000800780c */ /* 0x000fce0003f06070 */
[----:B------:R-:W-:Y:S02]  /*0370*/  DMUL R12, R4, R10 ;  /* 0x0000000a040c7228 */ /* 0x000fe40000000000 */
[----:B------:R-:W-:Y:S01]  /*0380*/  IADD3 R17, PT, PT, R11, -0x100000, RZ ;  /* 0xfff000000b117810 */ /* 0x000fe20007ffe0ff */
[----:B------:R-:W-:-:S05]  /*0390*/  IMAD.MOV.U32 R16, RZ, RZ, R10 ;  /* 0x000000ffff107224 */ /* 0x000fca00078e000a */
[----:B------:R-:W-:-:S08]  /*03a0*/  DFMA R14, R12, -R12, R4 ;  /* 0x8000000c0c0e722b */ /* 0x000fd00000000004 */
[----:B------:R-:W-:Y:S01]  /*03b0*/  DFMA R6, R14, R16, R12 ;  /* 0x000000100e06722b */ /* 0x000fe2000000000c */
[----:B------:R-:W-:Y:S10]  /*03c0*/  @!P0 BRA `(.L_x_66) ;  /* 0x0000000000108947 */ /* 0x000ff40003800000 */
[----:B------:R-:W-:-:S07]  /*03d0*/  MOV R6, 0x3f0 ;  /* 0x000003f000067802 */ /* 0x000fce0000000f00 */
[----:B------:R-:W-:Y:S05]  /*03e0*/  CALL.REL.NOINC `($__internal_5_$__cuda_sm20_dsqrt_rn_f64_mediumpath_v1) ;  /* 0x0000000000ac7944 */ /* 0x000fea0003c00000 */
[----:B------:R-:W-:Y:S01]  /*03f0*/  MOV R6, R8 ;  /* 0x0000000800067202 */ /* 0x000fe20000000f00 */
[----:B------:R-:W-:-:S07]  /*0400*/  IMAD.MOV.U32 R7, RZ, RZ, R9 ;  /* 0x000000ffff077224 */ /* 0x000fce00078e0009 */
.L_x_66:
[----:B------:R-:W-:Y:S05]  /*0410*/  BSYNC.RECONVERGENT B0 ;  /* 0x0000000000007941 */ /* 0x000fea0003800200 */
.L_x_65:
[----:B------:R-:W0:Y:S02]  /*0420*/  LDCU UR6, c[0x0][0x3a0] ;  /* 0x00007400ff0677ac */ /* 0x000e240008000800 */
[----:B0-----:R-:W0:Y:S02]  /*0430*/  F2F.F64.F32 R4, UR6 ;  /* 0x0000000600047d10 */ /* 0x001e240008201800 */
[----:B0-----:R-:W-:-:S14]  /*0440*/  DSETP.GTU.AND P0, PT, R6, R4, PT ;  /* 0x000000040600722a */ /* 0x001fdc0003f0c000 */
[----:B------:R-:W-:Y:S05]  /*0450*/  @P0 EXIT ;  /* 0x000000000000094d */ /* 0x000fea0003800000 */
[----:B------:R-:W0:Y:S02]  /*0460*/  LDC.64 R4, c[0x0][0x388] ;  /* 0x0000e200ff047b82 */ /* 0x000e240000000a00 */
[----:B0-----:R-:W-:-:S05]  /*0470*/  IMAD.WIDE R4, R2, 0x4, R4 ;  /* 0x0000000402047825 */ /* 0x001fca00078e0204 */
[----:B------:R0:W2:Y:S01]  /*0480*/  LDG.E R14, desc[UR4][R4.64] ;  /* 0x00000004040e7981 */ /* 0x0000a2000c1e1900 */
[----:B------:R-:W-:Y:S01]  /*0490*/  UMOV UR6, 0xe5400000 ;  /* 0xe540000000067882 */ /* 0x000fe20000000000 */
[----:B------:R-:W-:Y:S02]  /*04a0*/  UMOV UR7, 0x42a2309c ;  /* 0x42a2309c00077882 */ /* 0x000fe40000000000 */
[----:B------:R-:W-:Y:S01]  /*04b0*/  DMUL R6, R6, UR6 ;  /* 0x0000000606067c28 */ /* 0x000fe20008000000 */
[----:B------:R-:W-:Y:S01]  /*04c0*/  UMOV UR6, 0x26340000 ;  /* 0x2634000000067882 */ /* 0x000fe20000000000 */
[----:B------:R-:W-:-:S08]  /*04d0*/  UMOV UR7, 0x430c6bf5 ;  /* 0x430c6bf500077882 */ /* 0x000fd00000000000 */
[----:B------:R-:W1:Y:S02]  /*04e0*/  F2I.U64.F64.TRUNC R6, R6 ;  /* 0x0000000600067311 */ /* 0x000e64000030d800 */
[--C-:B-1----:R-:W-:Y:S02]  /*04f0*/  SHF.R.U32.HI R15, RZ, 0x5, R7.reuse ;  /* 0x00000005ff0f7819 */ /* 0x102fe40000011607 */
[----:B------:R-:W-:-:S03]  /*0500*/  SHF.R.U64 R13, R6, 0x5, R7 ;  /* 0x00000005060d7819 */ /* 0x000fc60000001207 */
[----:B------:R-:W-:-:S04]  /*0510*/  IMAD.WIDE.U32 R8, R15, 0x71b47843, RZ ;  /* 0x71b478430f087825 */ /* 0x000fc800078e00ff */
[----:B------:R-:W-:-:S04]  /*0520*/  IMAD.WIDE.U32 R10, P0, R13, 0xa7c5ac4, R8 ;  /* 0x0a7c5ac40d0a7825 */ /* 0x000fc80007800008 */
[----:B------:R-:W-:Y:S01]  /*0530*/  IMAD.WIDE.U32 R8, R13, 0x71b47843, RZ ;  /* 0x71b478430d087825 */ /* 0x000fe200078e00ff */
[----:B------:R-:W-:-:S03]  /*0540*/  IADD3.X R13, PT, PT, RZ, RZ, RZ, P0, !PT ;  /* 0x000000ffff0d7210 */ /* 0x000fc600007fe4ff */
[----:B------:R-:W-:Y:S01]  /*0550*/  IMAD.MOV.U32 R12, RZ, RZ, R11 ;  /* 0x000000ffff0c7224 */ /* 0x000fe200078e000b */
[----:B------:R-:W-:-:S05]  /*0560*/  IADD3 RZ, P0, PT, R9, R10, RZ ;  /* 0x0000000a09ff7210 */ /* 0x000fca0007f1e0ff */
[----:B0-----:R-:W-:Y:S01]  /*0570*/  IMAD.WIDE.U32.X R4, R15, 0xa7c5ac4, R12, P0 ;  /* 0x0a7c5ac40f047825 */ /* 0x001fe200000e040c */
[----:B------:R-:W-:-:S04]  /*0580*/  LEA R0, P0, R0, R3, 0x8 ;  /* 0x0000000300007211 */ /* 0x000fc800078040ff */
[--C-:B------:R-:W-:Y:S01]  /*0590*/  SHF.R.U32.HI R8, RZ, 0x7, R5.reuse ;  /* 0x00000007ff087819 */ /* 0x100fe20000011605 */
[----:B------:R-:W-:Y:S01]  /*05a0*/  IMAD.X R3, RZ, RZ, RZ, P0 ;  /* 0x000000ffff037224 */ /* 0x000fe200000e06ff */
[----:B------:R-:W-:-:S03]  /*05b0*/  SHF.R.U64 R6, R4, 0x7, R5 ;  /* 0x0000000704067819 */ /* 0x000fc60000001205 */
[----:B------:R-:W-:Y:S02]  /*05c0*/  IMAD R9, R8, 0x186a0, RZ ;  /* 0x000186a008097824 */ /* 0x000fe400078e02ff */
[----:B------:R-:W-:-:S05]  /*05d0*/  IMAD.WIDE.U32 R6, R6, 0x186a0, RZ ;  /* 0x000186a006067825 */ /* 0x000fca00078e00ff */
[----:B------:R-:W-:Y:S02]  /*05e0*/  IADD3 R7, PT, PT, R7, R9, RZ ;  /* 0x0000000907077210 */ /* 0x000fe40007ffe0ff */
[----:B------:R-:W-:Y:S08]  /*05f0*/  I2F.F64 R8, R2 ;  /* 0x0000000200087312 */ /* 0x000ff00000201c00 */
[----:B------:R-:W-:Y:S08]  /*0600*/  I2F.F64.U64 R6, R6 ;  /* 0x0000000600067312 */ /* 0x000ff00000301800 */
[----:B--2---:R-:W0:Y:S02]  /*0610*/  I2F.F64 R4, R14 ;  /* 0x0000000e00047312 */ /* 0x004e240000201c00 */
[----:B0-----:R-:W-:Y:S01]  /*0620*/  DFMA R4, R4, UR6, R6 ;  /* 0x0000000604047c2b */ /* 0x001fe20008000006 */
[----:B------:R-:W0:Y:S07]  /*0630*/  LDCU.64 UR6, c[0x0][0x3a8] ;  /* 0x00007500ff0677ac */ /* 0x000e2e0008000a00 */
[----:B------:R-:W-:-:S10]  /*0640*/  DADD R4, R4, R8 ;  /* 0x0000000004047229 */ /* 0x000fd40000000008 */
[----:B------:R-:W1:Y:S01]  /*0650*/  F2I.U64.F64.TRUNC R4, R4 ;  /* 0x0000000400047311 */ /* 0x000e62000030d800 */
[----:B0-----:R-:W-:-:S04]  /*0660*/  LEA R8, P0, R0, UR6, 0x3 ;  /* 0x0000000600087c11 */ /* 0x001fc8000f8018ff */
[----:B------:R-:W-:-:S05]  /*0670*/  LEA.HI.X R9, R0, UR7, R3, 0x3, P0 ;  /* 0x0000000700097c11 */ /* 0x000fca00080f1c03 */
[----:B-1----:R-:W-:Y:S01]  /*0680*/  STG.E.64 desc[UR4][R8.64], R4 ;  /* 0x0000000408007986 */ /* 0x002fe2000c101b04 */
[----:B------:R-:W-:Y:S05]  /*0690*/  EXIT ;  /* 0x000000000000794d */ /* 0x000fea0003800000 */
        .weak           $__internal_5_$__cuda_sm20_dsqrt_rn_f64_mediumpath_v1
        .type           $__internal_5_$__cuda_sm20_dsqrt_rn_f64_mediumpath_v1,@function
        .size           $__internal_5_$__cuda_sm20_dsqrt_rn_f64_mediumpath_v1,(.L_x_78 - $__internal_5_$__cuda_sm20_dsqrt_rn_f64_mediumpath_v1)
$__internal_5_$__cuda_sm20_dsqrt_rn_f64_mediumpath_v1:
[----:B------:R-:W-:Y:S01]  /*06a0*/  ISETP.GE.U32.AND P0, PT, R8, -0x3400000, PT ;  /* 0xfcc000000800780c */ /* 0x000fe20003f06070 */
[----:B------:R-:W-:Y:S01]  /*06b0*/  BSSY.RECONVERGENT B1, `(.L_x_67) ;  /* 0x0000024000017945 */ /* 0x000fe20003800200 */
[----:B------:R-:W-:-:S11]  /*06c0*/  MOV R11, R17 ;  /* 0x00000011000b7202 */ /* 0x000fd60000000f00 */
        /* <DEDUP_REMOVED lines=9> */
.L_x_68:
        /* <DEDUP_REMOVED lines=9> */
[----:B------:R-:W-:Y:S01]  /*07f0*/  MOV R8, RZ ;  /* 0x000000ff00087202 */ /* 0x000fe20000000f00 */
[----:B------:R-:W-:Y:S01]  /*0800*/  IMAD.MOV.U32 R12, RZ, RZ, 0x0 ;  /* 0x00000000ff0c7424 */ /* 0x000fe200078e00ff */
[----:B------:R-:W-:-:S03]  /*0810*/  MOV R13, 0x3fd80000 ;  /* 0x3fd80000000d7802 */ /* 0x000fc60000000f00 */
        /* <DEDUP_REMOVED lines=10> */
[----:B------:R-:W-:Y:S01]  /*08c0*/  IADD3 R9, PT, PT, R9, -0x3500000, RZ ;  /* 0xfcb0000009097810 */ /* 0x000fe20007ffe0ff */
[----:B------:R-:W-:Y:S06]  /*08d0*/  BRA `(.L_x_69) ;  /* 0x0000000000047947 */ /* 0x000fec0003800000 */
.L_x_70:
[----:B------:R-:W-:-:S11]  /*08e0*/  DADD R8, R4, R4 ;  /* 0x0000000004087229 */ /* 0x000fd60000000004 */
.L_x_69:
[----:B------:R-:W-:Y:S05]  /*08f0*/  BSYNC.RECONVERGENT B1 ;  /* 0x0000000000017941 */ /* 0x000fea0003800200 */
.L_x_67:
[----:B------:R-:W-:-:S04]  /*0900*/  IMAD.MOV.U32 R7, RZ, RZ, 0x0 ;  /* 0x00000000ff077424 */ /* 0x000fc800078e00ff */
[----:B------:R-:W-:Y:S05]  /*0910*/  RET.REL.NODEC R6 `(_Z24format_nlist_fill_a_se_rPKfPKiS2_S2_fPyPi) ;  /* 0xfffffff406b87950 */ /* 0x000fea0003c3ffff */
.L_x_71:
        /* <DEDUP_REMOVED lines=14> */
.L_x_78:


//--------------------- .text._Z14get_i_idx_se_riPKiPi --------------------------
	.section	.text._Z14get_i_idx_se_riPKiPi,"ax",@progbits
	.align	128
        .global         _Z14get_i_idx_se_riPKiPi
        .type           _Z14get_i_idx_se_riPKiPi,@function
        .size           _Z14get_i_idx_se_riPKiPi,(.L_x_83 - _Z14get_i_idx_se_riPKiPi)
        .other          _Z14get_i_idx_se_riPKiPi,@"STO_CUDA_ENTRY STV_DEFAULT"
_Z14get_i_idx_se_riPKiPi:
.text._Z14get_i_idx_se_riPKiPi:
[----:B------:R-:W-:Y:S01]  /*0000*/  LDC R1, c[0x0][0x37c] ;  /* 0x0000df00ff017b82 */ /* 0x000fe20000000800 */
[----:B------:R-:W0:Y:S07]  /*0010*/  S2R R0, SR_TID.X ;  /* 0x0000000000007919 */ /* 0x000e2e0000002100 */
[----:B------:R-:W0:Y:S01]  /*0020*/  S2UR UR4, SR_CTAID.X ;  /* 0x00000000000479c3 */ /* 0x000e220000002500 */
[----:B------:R-:W1:Y:S07]  /*0030*/  LDCU UR5, c[0x0][0x380] ;  /* 0x00007000ff0577ac */ /* 0x000e6e0008000800 */
[----:B------:R-:W0:Y:S02]  /*0040*/  LDC R7, c[0x0][0x360] ;  /* 0x0000d800ff077b82 */ /* 0x000e240000000800 */
[----:B0-----:R-:W-:-:S05]  /*0050*/  IMAD R7, R7, UR4, R0 ;  /* 0x0000000407077c24 */ /* 0x001fca000f8e0200 */
[----:B-1----:R-:W-:-:S13]  /*0060*/  ISETP.GE.U32.AND P0, PT, R7, UR5, PT ;  /* 0x0000000507007c0c */ /* 0x002fda000bf06070 */
[----:B------:R-:W-:Y:S05]  /*0070*/  @P0 EXIT ;  /* 0x000000000000094d */ /* 0x000fea0003800000 */
[----:B------:R-:W0:Y:S01]  /*0080*/  LDC.64 R2, c[0x0][0x388] ;  /* 0x0000e200ff027b82 */ /* 0x000e220000000a00 */
[----:B------:R-:W1:Y:S07]  /*0090*/  LDCU.64 UR4, c[0x0][0x358] ;  /* 0x00006b00ff0477ac */ /* 0x000e6e0008000a00 */
[----:B------:R-:W2:Y:S01]  /*00a0*/  LDC.64 R4, c[0x0][0x390] ;  /* 0x0000e400ff047b82 */ /* 0x000ea20000000a00 */
[----:B0-----:R-:W-:-:S06]  /*00b0*/  IMAD.WIDE.U32 R2, R7, 0x4, R2 ;  /* 0x0000000407027825 */ /* 0x001fcc00078e0002 */
[----:B-1----:R-:W2:Y:S02]  /*00c0*/  LDG.E R3, desc[UR4][R2.64] ;  /* 0x0000000402037981 */ /* 0x002ea4000c1e1900 */
[----:B--2---:R-:W-:-:S05]  /*00d0*/  IMAD.WIDE R4, R3, 0x4, R4 ;  /* 0x0000000403047825 */ /* 0x004fca00078e0204 */
[----:B------:R-:W-:Y:S01]  /*00e0*/  STG.E desc[UR4][R4.64], R7 ;  /* 0x0000000704007986 */ /* 0x000fe2000c101904 */
[----:B------:R-:W-:Y:S05]  /*00f0*/  EXIT ;  /* 0x000000000000794d */ /* 0x000fea0003800000 */
.L_x_72:
        /* <DEDUP_REMOVED lines=16> */
.L_x_83:


//--------------------- .nv.shared._Z15BlockSortKernelIyLi64ELi4EEvPT_S1_ --------------------------
	.section	.nv.shared._Z15BlockSortKernelIyLi64ELi4EEvPT_S1_,"aw",@nobits
	.sectionflags	@""
	.align	16
.nv.shared._Z15BlockSortKernelIyLi64ELi4EEvPT_S1_:
	.zero		3360


//--------------------- .nv.shared.reserved.0     --------------------------
	.section	.nv.shared.reserved.0,"aw",@nobits
	.weak		__nv_reservedSMEM_offset_0_alias
	.size		__nv_reservedSMEM_offset_0_alias, 0, 64
	.other		__nv_reservedSMEM_offset_0_alias,@"STO_CUDA_RESERVED_SHARED STV_DEFAULT"
__nv_reservedSMEM_offset_0_alias:
	.zero		0
	.zero		64


//--------------------- .nv.global                --------------------------
	.section	.nv.global,"aw",@nobits
.nv.global:
	.type		_ZN34_INTERNAL_4dc4ceff_4_k_cu_a8cd53c04cuda3std3__48in_placeE,@object
	.size		_ZN34_INTERNAL_4dc4ceff_4_k_cu_a8cd53c04cuda3std3__48in_placeE,(_ZN34_INTERNAL_4dc4ceff_4_k_cu_a8cd53c04cuda3std6ranges3__45__cpo8distanceE - _ZN34_INTERNAL_4dc4ceff_4_k_cu_a8cd53c04cuda3std3__48in_placeE)
_ZN34_INTERNAL_4dc4ceff_4_k_cu_a8cd53c04cuda3std3__48in_placeE:
	.zero		1
	.type		_ZN34_INTERNAL_4dc4ceff_4_k_cu_a8cd53c04cuda3std6ranges3__45__cpo8distanceE,@object
	.size		_ZN34_INTERNAL_4dc4ceff_4_k_cu_a8cd53c04cuda3std6ranges3__45__cpo8distanceE,(_ZN34_INTERNAL_4dc4ceff_4_k_cu_a8cd53c04cuda3std3__45__cpo6cbeginE - _ZN34_INTERNAL_4dc4ceff_4_k_cu_a8cd53c04cuda3std6ranges3__45__cpo8distanceE)
_ZN34_INTERNAL_4dc4ceff_4_k_cu_a8cd53c04cuda3std6ranges3__45__cpo8distanceE:
	.zero		1
	.type		_ZN34_INTERNAL_4dc4ceff_4_k_cu_a8cd53c04cuda3std3__45__cpo6cbeginE,@object
	.size		_ZN34_INTERNAL_4dc4ceff_4_k_cu_a8cd53c04cuda3std3__45__cpo6cbeginE,(_ZN34_INTERNAL_4dc4ceff_4_k_cu_a8cd53c04cuda3std6ranges3__45__cpo7advanceE - _ZN34_INTERNAL_4dc4ceff_4_k_cu_a8cd53c04cuda3std3__45__cpo6cbeginE)
_ZN34_INTERNAL_4dc4ceff_4_k_cu_a8cd53c04cuda3std3__45__cpo6cbeginE:
	.zero		1
	.type		_ZN34_INTERNAL_4dc4ceff_4_k_cu_a8cd53c04cuda3std6ranges3__45__cpo7advanceE,@object
	.size		_ZN34_INTERNAL_4dc4ceff_4_k_cu_a8cd53c04cuda3std6ranges3__45__cpo7advanceE,(_ZN34_INTERNAL_4dc4ceff_4_k_cu_a8cd53c04cuda3std3__45__cpo7crbeginE - _ZN34_INTERNAL_4dc4ceff_4_k_cu_a8cd53c04cuda3std6ranges3__45__cpo7advanceE)
_ZN34_INTERNAL_4dc4ceff_4_k_cu_a8cd53c04cuda3std6ranges3__45__cpo7advanceE:
	.zero		1
	.type		_ZN34_INTERNAL_4dc4ceff_4_k_cu_a8cd53c04cuda3std3__45__cpo7crbeginE,@object
	.size		_ZN34_INTERNAL_4dc4ceff_4_k_cu_a8cd53c04cuda3std3__45__cpo7crbeginE,(_ZN34_INTERNAL_4dc4ceff_4_k_cu_a8cd53c04cuda3std6ranges3__45__cpo4dataE - _ZN34_INTERNAL_4dc4ceff_4_k_cu_a8cd53c04cuda3std3__45__cpo7crbeginE)
_ZN34_INTERNAL_4dc4ceff_4_k_cu_a8cd53c04cuda3std3__45__cpo7crbeginE:
	.zero		1
	.type		_ZN34_INTERNAL_4dc4ceff_4_k_cu_a8cd53c04cuda3std6ranges3__45__cpo4dataE,@object
	.size		_ZN34_INTERNAL_4dc4ceff_4_k_cu_a8cd53c04cuda3std6ranges3__45__cpo4dataE,(_ZN34_INTERNAL_4dc4ceff_4_k_cu_a8cd53c04cuda3std6ranges3__45__cpo5beginE - _ZN34_INTERNAL_4dc4ceff_4_k_cu_a8cd53c04cuda3std6ranges3__45__cpo4dataE)
_ZN34_INTERNAL_4dc4ceff_4_k_cu_a8cd53c04cuda3std6ranges3__45__cpo4dataE:
	.zero		1
	.type		_ZN34_INTERNAL_4dc4ceff_4_k_cu_a8cd53c04cuda3std6ranges3__45__cpo5beginE,@object
	.size		_ZN34_INTERNAL_4dc4ceff_4_k_cu_a8cd53c04cuda3std6ranges3__45__cpo5beginE,(_ZN34_INTERNAL_4dc4ceff_4_k_cu_a8cd53c04cuda3std3__436_GLOBAL__N__4dc4ceff_4_k_cu_a8cd53c06ignoreE - _ZN34_INTERNAL_4dc4ceff_4_k_cu_a8cd53c04cuda3std6ranges3__45__cpo5beginE)
_ZN34_INTERNAL_4dc4ceff_4_k_cu_a8cd53c04cuda3std6ranges3__45__cpo5beginE:
	.zero		1
	.type		_ZN34_INTERNAL_4dc4ceff_4_k_cu_a8cd53c04cuda3std3__436_GLOBAL__N__4dc4ceff_4_k_cu_a8cd53c06ignoreE,@object
	.size		_ZN34_INTERNAL_4dc4ceff_4_k_cu_a8cd53c04cuda3std3__436_GLOBAL__N__4dc4ceff_4_k_cu_a8cd53c06ignoreE,(_ZN34_INTERNAL_4dc4ceff_4_k_cu_a8cd53c04cuda3std6ranges3__45__cpo4sizeE - _ZN34_INTERNAL_4dc4ceff_4_k_cu_a8cd53c04cuda3std3__436_GLOBAL__N__4dc4ceff_4_k_cu_a8cd53c06ignoreE)
_ZN34_INTERNAL_4dc4ceff_4_k_cu_a8cd53c04cuda3std3__436_GLOBAL__N__4dc4ceff_4_k_cu_a8cd53c06ignoreE:
	.zero		1
	.type		_ZN34_INTERNAL_4dc4ceff_4_k_cu_a8cd53c04cuda3std6ranges3__45__cpo4sizeE,@object
	.size		_ZN34_INTERNAL_4dc4ceff_4_k_cu_a8cd53c04cuda3std6ranges3__45__cpo4sizeE,(_ZN34_INTERNAL_4dc4ceff_4_k_cu_a8cd53c04cuda3std3__45__cpo5beginE - _ZN34_INTERNAL_4dc4ceff_4_k_cu_a8cd53c04cuda3std6ranges3__45__cpo4sizeE)
_ZN34_INTERNAL_4dc4ceff_4_k_cu_a8cd53c04cuda3std6ranges3__45__cpo4sizeE:
	.zero		1
	.type		_ZN34_INTERNAL_4dc4ceff_4_k_cu_a8cd53c04cuda3std3__45__cpo5beginE,@object
	.size		_ZN34_INTERNAL_4dc4ceff_4_k_cu_a8cd53c04cuda3std3__45__cpo5beginE,(_ZN34_INTERNAL_4dc4ceff_4_k_cu_a8cd53c04cuda3std6ranges3__45__cpo6cbeginE - _ZN34_INTERNAL_4dc4ceff_4_k_cu_a8cd53c04cuda3std3__45__cpo5beginE)
_ZN34_INTERNAL_4dc4ceff_4_k_cu_a8cd53c04cuda3std3__45__cpo5beginE:
	.zero		1
	.type		_ZN34_INTERNAL_4dc4ceff_4_k_cu_a8cd53c04cuda3std6ranges3__45__cpo6cbeginE,@object
	.size		_ZN34_INTERNAL_4dc4ceff_4_k_cu_a8cd53c04cuda3std6ranges3__45__cpo6cbeginE,(_ZN34_INTERNAL_4dc4ceff_4_k_cu_a8cd53c04cuda3std3__45__cpo6rbeginE - _ZN34_INTERNAL_4dc4ceff_4_k_cu_a8cd53c04cuda3std6ranges3__45__cpo6cbeginE)
_ZN34_INTERNAL_4dc4ceff_4_k_cu_a8cd53c04cuda3std6ranges3__45__cpo6cbeginE:
	.zero		1
	.type		_ZN34_INTERNAL_4dc4ceff_4_k_cu_a8cd53c04cuda3std3__45__cpo6rbeginE,@object
	.size		_ZN34_INTERNAL_4dc4ceff_4_k_cu_a8cd53c04cuda3std3__45__cpo6rbeginE,(_ZN34_INTERNAL_4dc4ceff_4_k_cu_a8cd53c04cuda3std6ranges3__45__cpo4nextE - _ZN34_INTERNAL_4dc4ceff_4_k_cu_a8cd53c04cuda3std3__45__cpo6rbeginE)
_ZN34_INTERNAL_4dc4ceff_4_k_cu_a8cd53c04cuda3std3__45__cpo6rbeginE:
	.zero		1
	.type		_ZN34_INTERNAL_4dc4ceff_4_k_cu_a8cd53c04cuda3std6ranges3__45__cpo4nextE,@object
	.size		_ZN34_INTERNAL_4dc4ceff_4_k_cu_a8cd53c04cuda3std6ranges3__45__cpo4nextE,(_ZN34_INTERNAL_4dc4ceff_4_k_cu_a8cd53c04cuda3std6ranges3__45__cpo4swapE - _ZN34_INTERNAL_4dc4ceff_4_k_cu_a8cd53c04cuda3std6ranges3__45__cpo4nextE)
_ZN34_INTERNAL_4dc4ceff_4_k_cu_a8cd53c04cuda3std6ranges3__45__cpo4nextE:
	.zero		1
	.type		_ZN34_INTERNAL_4dc4ceff_4_k_cu_a8cd53c04cuda3std6ranges3__45__cpo4swapE,@object
	.size		_ZN34_INTERNAL_4dc4ceff_4_k_cu_a8cd53c04cuda3std6ranges3__45__cpo4swapE,(_ZN34_INTERNAL_4dc4ceff_4_k_cu_a8cd53c04cuda3std3__420unreachable_sentinelE - _ZN34_INTERNAL_4dc4ceff_4_k_cu_a8cd53c04cuda3std6ranges3__45__cpo4swapE)
_ZN34_INTERNAL_4dc4ceff_4_k_cu_a8cd53c04cuda3std6ranges3__45__cpo4swapE:
	.zero		1
	.type		_ZN34_INTERNAL_4dc4ceff_4_k_cu_a8cd53c04cuda3std3__420unreachable_sentinelE,@object
	.size		_ZN34_INTERNAL_4dc4ceff_4_k_cu_a8cd53c04cuda3std3__420unreachable_sentinelE,(_ZN34_INTERNAL_4dc4ceff_4_k_cu_a8cd53c06thrust24THRUST_300001_SM_1000_NS6system6detail10sequential3seqE - _ZN34_INTERNAL_4dc4ceff_4_k_cu_a8cd53c04cuda3std3__420unreachable_sentinelE)
_ZN34_INTERNAL_4dc4ceff_4_k_cu_a8cd53c04cuda3std3__420unreachable_sentinelE:
	.zero		1
	.type		_ZN34_INTERNAL_4dc4ceff_4_k_cu_a8cd53c06thrust24THRUST_300001_SM_1000_NS6system6detail10sequential3seqE,@object
	.size		_ZN34_INTERNAL_4dc4ceff_4_k_cu_a8cd53c06thrust24THRUST_300001_SM_1000_NS6system6detail10sequential3seqE,(_ZN34_INTERNAL_4dc4ceff_4_k_cu_a8cd53c04cuda3std3__45__cpo4cendE - _ZN34_INTERNAL_4dc4ceff_4_k_cu_a8cd53c06thrust24THRUST_300001_SM_1000_NS6system6detail10sequential3seqE)
_ZN34_INTERNAL_4dc4ceff_4_k_cu_a8cd53c06thrust24THRUST_300001_SM_1000_NS6system6detail10sequential3seqE:
	.zero		1
	.type		_ZN34_INTERNAL_4dc4ceff_4_k_cu_a8cd53c04cuda3std3__45__cpo4cendE,@object
	.size		_ZN34_INTERNAL_4dc4ceff_4_k_cu_a8cd53c04cuda3std3__45__cpo4cendE,(_ZN34_INTERNAL_4dc4ceff_4_k_cu_a8cd53c04cuda3std6ranges3__45__cpo9iter_swapE - _ZN34_INTERNAL_4dc4ceff_4_k_cu_a8cd53c04cuda3std3__45__cpo4cendE)
_ZN34_INTERNAL_4dc4ceff_4_k_cu_a8cd53c04cuda3std3__45__cpo4cendE:
	.zero		1
	.type		_ZN34_INTERNAL_4dc4ceff_4_k_cu_a8cd53c04cuda3std6ranges3__45__cpo9iter_swapE,@object
	.size		_ZN34_INTERNAL_4dc4ceff_4_k_cu_a8cd53c04cuda3std6ranges3__45__cpo9iter_swapE,(_ZN34_INTERNAL_4dc4ceff_4_k_cu_a8cd53c04cuda3std3__45__cpo5crendE - _ZN34_INTERNAL_4dc4ceff_4_k_cu_a8cd53c04cuda3std6ranges3__45__cpo9iter_swapE)
_ZN34_INTERNAL_4dc4ceff_4_k_cu_a8cd53c04cuda3std6ranges3__45__cpo9iter_swapE:
	.zero		1
	.type		_ZN34_INTERNAL_4dc4ceff_4_k_cu_a8cd53c04cuda3std3__45__cpo5crendE,@object
	.size		_ZN34_INTERNAL_4dc4ceff_4_k_cu_a8cd53c04cuda3std3__45__cpo5crendE,(_ZN34_INTERNAL_4dc4ceff_4_k_cu_a8cd53c04cuda3std6ranges3__45__cpo5cdataE - _ZN34_INTERNAL_4dc4ceff_4_k_cu_a8cd53c04cuda3std3__45__cpo5crendE)
_ZN34_INTERNAL_4dc4ceff_4_k_cu_a8cd53c04cuda3std3__45__cpo5crendE:
	.zero		1
	.type		_ZN34_INTERNAL_4dc4ceff_4_k_cu_a8cd53c04cuda3std6ranges3__45__cpo5cdataE,@object
	.size		_ZN34_INTERNAL_4dc4ceff_4_k_cu_a8cd53c04cuda3std6ranges3__45__cpo5cdataE,(_ZN34_INTERNAL_4dc4ceff_4_k_cu_a8cd53c04cuda3std6ranges3__45__cpo3endE - _ZN34_INTERNAL_4dc4ceff_4_k_cu_a8cd53c04cuda3std6ranges3__45__cpo5cdataE)
_ZN34_INTERNAL_4dc4ceff_4_k_cu_a8cd53c04cuda3std6ranges3__45__cpo5cdataE:
	.zero		1
	.type		_ZN34_INTERNAL_4dc4ceff_4_k_cu_a8cd53c04cuda3std6ranges3__45__cpo3endE,@object
	.size		_ZN34_INTERNAL_4dc4ceff_4_k_cu_a8cd53c04cuda3std6ranges3__45__cpo3endE,(_ZN34_INTERNAL_4dc4ceff_4_k_cu_a8cd53c04cuda3std3__419piecewise_constructE - _ZN34_INTERNAL_4dc4ceff_4_k_cu_a8cd53c04cuda3std6ranges3__45__cpo3endE)
_ZN34_INTERNAL_4dc4ceff_4_k_cu_a8cd53c04cuda3std6ranges3__45__cpo3endE:
	.zero		1
	.type		_ZN34_INTERNAL_4dc4ceff_4_k_cu_a8cd53c04cuda3std3__419piecewise_constructE,@object
	.size		_ZN34_INTERNAL_4dc4ceff_4_k_cu_a8cd53c04cuda3std3__419piecewise_constructE,(_ZN34_INTERNAL_4dc4ceff_4_k_cu_a8cd53c04cuda3std6ranges3__45__cpo5ssizeE - _ZN34_INTERNAL_4dc4ceff_4_k_cu_a8cd53c04cuda3std3__419piecewise_constructE)
_ZN34_INTERNAL_4dc4ceff_4_k_cu_a8cd53c04cuda3std3__419piecewise_constructE:
	.zero		1
	.type		_ZN34_INTERNAL_4dc4ceff_4_k_cu_a8cd53c04cuda3std6ranges3__45__cpo5ssizeE,@object
	.size		_ZN34_INTERNAL_4dc4ceff_4_k_cu_a8cd53c04cuda3std6ranges3__45__cpo5ssizeE,(_ZN34_INTERNAL_4dc4ceff_4_k_cu_a8cd53c04cuda3std3__45__cpo3endE - _ZN34_INTERNAL_4dc4ceff_4_k_cu_a8cd53c04cuda3std6ranges3__45__cpo5ssizeE)
_ZN34_INTERNAL_4dc4ceff_4_k_cu_a8cd53c04cuda3std6ranges3__45__cpo5ssizeE:
	.zero		1
	.type		_ZN34_INTERNAL_4dc4ceff_4_k_cu_a8cd53c04cuda3std3__45__cpo3endE,@object
	.size		_ZN34_INTERNAL_4dc4ceff_4_k_cu_a8cd53c04cuda3std3__45__cpo3endE,(_ZN34_INTERNAL_4dc4ceff_4_k_cu_a8cd53c04cuda3std6ranges3__45__cpo4cendE - _ZN34_INTERNAL_4dc4ceff_4_k_cu_a8cd53c04cuda3std3__45__cpo3endE)
_ZN34_INTERNAL_4dc4ceff_4_k_cu_a8cd53c04cuda3std3__45__cpo3endE:
	.zero		1
	.type		_ZN34_INTERNAL_4dc4ceff_4_k_cu_a8cd53c04cuda3std6ranges3__45__cpo4cendE,@object
	.size		_ZN34_INTERNAL_4dc4ceff_4_k_cu_a8cd53c04cuda3std6ranges3__45__cpo4cendE,(_ZN34_INTERNAL_4dc4ceff_4_k_cu_a8cd53c04cuda3std3__45__cpo4rendE - _ZN34_INTERNAL_4dc4ceff_4_k_cu_a8cd53c04cuda3std6ranges3__45__cpo4cendE)
_ZN34_INTERNAL_4dc4ceff_4_k_cu_a8cd53c04cuda3std6ranges3__45__cpo4cendE:
	.zero		1
	.type		_ZN34_INTERNAL_4dc4ceff_4_k_cu_a8cd53c04cuda3std3__45__cpo4rendE,@object
	.size		_ZN34_INTERNAL_4dc4ceff_4_k_cu_a8cd53c04cuda3std3__45__cpo4rendE,(_ZN34_INTERNAL_4dc4ceff_4_k_cu_a8cd53c04cuda3std6ranges3__45__cpo4prevE - _ZN34_INTERNAL_4dc4ceff_4_k_cu_a8cd53c04cuda3std3__45__cpo4rendE)
_ZN34_INTERNAL_4dc4ceff_4_k_cu_a8cd53c04cuda3std3__45__cpo4rendE:
	.zero		1
	.type		_ZN34_INTERNAL_4dc4ceff_4_k_cu_a8cd53c04cuda3std6ranges3__45__cpo4prevE,@object
	.size		_ZN34_INTERNAL_4dc4ceff_4_k_cu_a8cd53c04cuda3std6ranges3__45__cpo4prevE,(_ZN34_INTERNAL_4dc4ceff_4_k_cu_a8cd53c04cuda3std6ranges3__45__cpo9iter_moveE - _ZN34_INTERNAL_4dc4ceff_4_k_cu_a8cd53c04cuda3std6ranges3__45__cpo4prevE)
_ZN34_INTERNAL_4dc4ceff_4_k_cu_a8cd53c04cuda3std6ranges3__45__cpo4prevE:
	.zero		1
	.type		_ZN34_INTERNAL_4dc4ceff_4_k_cu_a8cd53c04cuda3std6ranges3__45__cpo9iter_moveE,@object
	.size		_ZN34_INTERNAL_4dc4ceff_4_k_cu_a8cd53c04cuda3std6ranges3__45__cpo9iter_moveE,(.L_13 - _ZN34_INTERNAL_4dc4ceff_4_k_cu_a8cd53c04cuda3std6ranges3__45__cpo9iter_moveE)
_ZN34_INTERNAL_4dc4ceff_4_k_cu_a8cd53c04cuda3std6ranges3__45__cpo9iter_moveE:
	.zero		1
.L_13:


//--------------------- .nv.constant0._Z15BlockSortKernelIyLi64ELi4EEvPT_S1_ --------------------------
	.section	.nv.constant0._Z15BlockSortKernelIyLi64ELi4EEvPT_S1_,"a",@progbits
	.sectionflags	@""
	.align	4
.nv.constant0._Z15BlockSortKernelIyLi64ELi4EEvPT_S1_:
	.zero		912


//--------------------- .nv.constant0._Z23compute_descriptor_se_rPfiS_iS_iPKiPKfS3_PiiS3_ffPd --------------------------
	.section	.nv.constant0._Z23compute_descriptor_se_rPfiS_iS_iPKiPKfS3_PiiS3_ffPd,"a",@progbits
	.sectionflags	@""
	.align	4
.nv.constant0._Z23compute_descriptor_se_rPfiS_iS_iPKiPKfS3_PiiS3_ffPd:
	.zero		1008


//--------------------- .nv.constant0._Z24format_nlist_fill_b_se_rPiiiPKiS1_PyS1_iS_ --------------------------
	.section	.nv.constant0._Z24format_nlist_fill_b_se_rPiiiPKiS1_PyS1_iS_,"a",@progbits
	.sectionflags	@""
	.align	4
.nv.constant0._Z24format_nlist_fill_b_se_rPiiiPKiS1_PyS1_iS_:
	.zero		960


//--------------------- .nv.constant0._Z24format_nlist_fill_a_se_rPKfPKiS2_S2_fPyPi --------------------------
	.section	.nv.constant0._Z24format_nlist_fill_a_se_rPKfPKiS2_S2_fPyPi,"a",@progbits
	.sectionflags	@""
	.align	4
.nv.constant0._Z24format_nlist_fill_a_se_rPKfPKiS2_S2_fPyPi:
	.zero		952


//--------------------- .nv.constant0._Z14get_i_idx_se_riPKiPi --------------------------
	.section	.nv.constant0._Z14get_i_idx_se_riPKiPi,"a",@progbits
	.sectionflags	@""
	.align	4
.nv.constant0._Z14get_i_idx_se_riPKiPi:
	.zero		920


//--------------------- SYMBOLS --------------------------

	.type		.nv.reservedSmem.offset0,@object
	.size		.nv.reservedSmem.offset0,0x4
	.type		.nv.reservedSmem.cap,@object
	.size		.nv.reservedSmem.cap,0x4
